	.target	sm_90a

	.elftype	@"ET_EXEC"


//--------------------- .note.nv.tkinfo           --------------------------
	.section	.note.nv.tkinfo,"",@"SHT_NOTE"
	.sectionflags	@"SHF_NOTE_NV_TKINFO"
	.tkinfo
        /*0018*/ 	.word	0x00000002
        /*0030*/ 	.string	""
        /*0030*/ 	.string	"ptxas"
        /*0030*/ 	.string	"Cuda compilation tools, release 13.0, V13.0.88"
        /*0030*/ 	.string	"Build cuda_13.0.r13.0/compiler.36424714_0"
        /*0030*/ 	.string	"-arch sm_90a -m 64 "



//--------------------- .note.nv.cuinfo           --------------------------
	.section	.note.nv.cuinfo,"",@"SHT_NOTE"
	.sectionflags	@"SHF_NOTE_NV_CUINFO"
        /*0018*/ 	.short	0x0002
        /*001a*/ 	.short	0x005a
        /*001c*/ 	.short	0x0082
	.zero		2


//--------------------- .nv.info                  --------------------------
	.section	.nv.info,"",@"SHT_CUDA_INFO"
	.align	4


	//----- nvinfo : EIATTR_REGCOUNT
	.align		4
        /*0000*/ 	.byte	0x04, 0x2f
        /*0002*/ 	.short	(.L_15 - .L_14)
	.align		4
.L_14:
        /*0004*/ 	.word	index@(_ZN7cutlass13device_kernelINS_4gemm6kernel13GemmUniversalIN4cute5tupleIJiiiiEEENS1_10collective13CollectiveMmaINS1_34MainloopSm90TmaGmmaWarpSpecializedILi4ENS5_IJNS4_1CILi2EEENSA_ILi1EEESC_EEENS1_35KernelTmaWarpSpecializedCooperativeEEENS5_IJNSA_ILi128EEENSA_ILi64EEESG_EEENS_6half_tENS5_IJlSC_lEEESJ_SK_NS4_8TiledMMAINS4_8MMA_AtomIJNS4_4SM904GMMA25MMA_64x64x16_F32F16F16_SSILNSO_5MajorE0ELSQ_0ELNSO_7ScaleInE1ELSR_1EEEEEENS4_6LayoutISD_NS5_IJSC_NSA_ILi0EEESV_EEEEENS5_IJNS4_10UnderscoreESY_SY_EEEEENS4_13SM90_TMA_LOADENS4_14ComposedLayoutINS4_7SwizzleILi3ELi4ELi3EEENS4_18smem_ptr_flag_bitsILi16EEENSU_INS5_IJNSA_ILi8EEESH_EEENS5_IJSH_SC_EEEEEEEvNS4_8identityENS4_23SM90_TMA_LOAD_MULTICASTES1B_vS1C_EENS_8epilogue10collective6detail29Sm90TmaWarpSpecializedAdapterINS1G_15DefaultEpilogueISJ_SK_SK_NS1F_6thread17LinearCombinationISJ_Li1EffLNS1K_9ScaleType4KindE0ELNS_15FloatRoundStyleE2ESJ_EENS1_15EpilogueDefaultEEEEEvvEEEEvNT_6ParamsE)
        /*0008*/ 	.word	0x000000a8


	//----- nvinfo : EIATTR_FRAME_SIZE
	.align		4
.L_15:
        /*000c*/ 	.byte	0x04, 0x11
        /*000e*/ 	.short	(.L_17 - .L_16)
	.align		4
.L_16:
        /*0010*/ 	.word	index@(_ZN7cutlass13device_kernelINS_4gemm6kernel13GemmUniversalIN4cute5tupleIJiiiiEEENS1_10collective13CollectiveMmaINS1_34MainloopSm90TmaGmmaWarpSpecializedILi4ENS5_IJNS4_1CILi2EEENSA_ILi1EEESC_EEENS1_35KernelTmaWarpSpecializedCooperativeEEENS5_IJNSA_ILi128EEENSA_ILi64EEESG_EEENS_6half_tENS5_IJlSC_lEEESJ_SK_NS4_8TiledMMAINS4_8MMA_AtomIJNS4_4SM904GMMA25MMA_64x64x16_F32F16F16_SSILNSO_5MajorE0ELSQ_0ELNSO_7ScaleInE1ELSR_1EEEEEENS4_6LayoutISD_NS5_IJSC_NSA_ILi0EEESV_EEEEENS5_IJNS4_10UnderscoreESY_SY_EEEEENS4_13SM90_TMA_LOADENS4_14ComposedLayoutINS4_7SwizzleILi3ELi4ELi3EEENS4_18smem_ptr_flag_bitsILi16EEENSU_INS5_IJNSA_ILi8EEESH_EEENS5_IJSH_SC_EEEEEEEvNS4_8identityENS4_23SM90_TMA_LOAD_MULTICASTES1B_vS1C_EENS_8epilogue10collective6detail29Sm90TmaWarpSpecializedAdapterINS1G_15DefaultEpilogueISJ_SK_SK_NS1F_6thread17LinearCombinationISJ_Li1EffLNS1K_9ScaleType4KindE0ELNS_15FloatRoundStyleE2ESJ_EENS1_15EpilogueDefaultEEEEEvvEEEEvNT_6ParamsE)
        /*0014*/ 	.word	0x00000000


	//----- nvinfo : EIATTR_MIN_STACK_SIZE
	.align		4
.L_17:
        /*0018*/ 	.byte	0x04, 0x12
        /*001a*/ 	.short	(.L_19 - .L_18)
	.align		4
.L_18:
        /*001c*/ 	.word	index@(_ZN7cutlass13device_kernelINS_4gemm6kernel13GemmUniversalIN4cute5tupleIJiiiiEEENS1_10collective13CollectiveMmaINS1_34MainloopSm90TmaGmmaWarpSpecializedILi4ENS5_IJNS4_1CILi2EEENSA_ILi1EEESC_EEENS1_35KernelTmaWarpSpecializedCooperativeEEENS5_IJNSA_ILi128EEENSA_ILi64EEESG_EEENS_6half_tENS5_IJlSC_lEEESJ_SK_NS4_8TiledMMAINS4_8MMA_AtomIJNS4_4SM904GMMA25MMA_64x64x16_F32F16F16_SSILNSO_5MajorE0ELSQ_0ELNSO_7ScaleInE1ELSR_1EEEEEENS4_6LayoutISD_NS5_IJSC_NSA_ILi0EEESV_EEEEENS5_IJNS4_10UnderscoreESY_SY_EEEEENS4_13SM90_TMA_LOADENS4_14ComposedLayoutINS4_7SwizzleILi3ELi4ELi3EEENS4_18smem_ptr_flag_bitsILi16EEENSU_INS5_IJNSA_ILi8EEESH_EEENS5_IJSH_SC_EEEEEEEvNS4_8identityENS4_23SM90_TMA_LOAD_MULTICASTES1B_vS1C_EENS_8epilogue10collective6detail29Sm90TmaWarpSpecializedAdapterINS1G_15DefaultEpilogueISJ_SK_SK_NS1F_6thread17LinearCombinationISJ_Li1EffLNS1K_9ScaleType4KindE0ELNS_15FloatRoundStyleE2ESJ_EENS1_15EpilogueDefaultEEEEEvvEEEEvNT_6ParamsE)
        /*0020*/ 	.word	0x00000000
.L_19:


//--------------------- .nv.compat                --------------------------
	.section	.nv.compat,"",@"SHT_CUDA_COMPAT_INFO"
	.align	4
        /*0000*/ 	.byte	0x02, 0x09, 0x01, 0x00, 0x02, 0x02, 0x04, 0x00, 0x02, 0x05, 0x05, 0x00, 0x03, 0x07, 0x01, 0x01
        /*0010*/ 	.byte	0x02, 0x03, 0x01, 0x00, 0x02, 0x06, 0x01, 0x00, 0x04, 0x0b, 0x08, 0x00, 0x00, 0x00, 0x00, 0x00
        /*0020*/ 	.byte	0x00, 0x00, 0x00, 0x00


//--------------------- .nv.info._ZN7cutlass13device_kernelINS_4gemm6kernel13GemmUniversalIN4cute5tupleIJiiiiEEENS1_10collective13CollectiveMmaINS1_34MainloopSm90TmaGmmaWarpSpecializedILi4ENS5_IJNS4_1CILi2EEENSA_ILi1EEESC_EEENS1_35KernelTmaWarpSpecializedCooperativeEEENS5_IJNSA_ILi128EEENSA_ILi64EEESG_EEENS_6half_tENS5_IJlSC_lEEESJ_SK_NS4_8TiledMMAINS4_8MMA_AtomIJNS4_4SM904GMMA25MMA_64x64x16_F32F16F16_SSILNSO_5MajorE0ELSQ_0ELNSO_7ScaleInE1ELSR_1EEEEEENS4_6LayoutISD_NS5_IJSC_NSA_ILi0EEESV_EEEEENS5_IJNS4_10UnderscoreESY_SY_EEEEENS4_13SM90_TMA_LOADENS4_14ComposedLayoutINS4_7SwizzleILi3ELi4ELi3EEENS4_18smem_ptr_flag_bitsILi16EEENSU_INS5_IJNSA_ILi8EEESH_EEENS5_IJSH_SC_EEEEEEEvNS4_8identityENS4_23SM90_TMA_LOAD_MULTICASTES1B_vS1C_EENS_8epilogue10collective6detail29Sm90TmaWarpSpecializedAdapterINS1G_15DefaultEpilogueISJ_SK_SK_NS1F_6thread17LinearCombinationISJ_Li1EffLNS1K_9ScaleType4KindE0ELNS_15FloatRoundStyleE2ESJ_EENS1_15EpilogueDefaultEEEEEvvEEEEvNT_6ParamsE --------------------------
	.section	.nv.info._ZN7cutlass13device_kernelINS_4gemm6kernel13GemmUniversalIN4cute5tupleIJiiiiEEENS1_10collective13CollectiveMmaINS1_34MainloopSm90TmaGmmaWarpSpecializedILi4ENS5_IJNS4_1CILi2EEENSA_ILi1EEESC_EEENS1_35KernelTmaWarpSpecializedCooperativeEEENS5_IJNSA_ILi128EEENSA_ILi64EEESG_EEENS_6half_tENS5_IJlSC_lEEESJ_SK_NS4_8TiledMMAINS4_8MMA_AtomIJNS4_4SM904GMMA25MMA_64x64x16_F32F16F16_SSILNSO_5MajorE0ELSQ_0ELNSO_7ScaleInE1ELSR_1EEEEEENS4_6LayoutISD_NS5_IJSC_NSA_ILi0EEESV_EEEEENS5_IJNS4_10UnderscoreESY_SY_EEEEENS4_13SM90_TMA_LOADENS4_14ComposedLayoutINS4_7SwizzleILi3ELi4ELi3EEENS4_18smem_ptr_flag_bitsILi16EEENSU_INS5_IJNSA_ILi8EEESH_EEENS5_IJSH_SC_EEEEEEEvNS4_8identityENS4_23SM90_TMA_LOAD_MULTICASTES1B_vS1C_EENS_8epilogue10collective6detail29Sm90TmaWarpSpecializedAdapterINS1G_15DefaultEpilogueISJ_SK_SK_NS1F_6thread17LinearCombinationISJ_Li1EffLNS1K_9ScaleType4KindE0ELNS_15FloatRoundStyleE2ESJ_EENS1_15EpilogueDefaultEEEEEvvEEEEvNT_6ParamsE,"",@"SHT_CUDA_INFO"
	.sectionflags	@""
	.align	4


	//----- nvinfo : EIATTR_CUDA_API_VERSION
	.align		4
        /*0000*/ 	.byte	0x04, 0x37
        /*0002*/ 	.short	(.L_21 - .L_20)
.L_20:
        /*0004*/ 	.word	0x00000082


	//----- nvinfo : EIATTR_KPARAM_INFO
	.align		4
.L_21:
        /*0008*/ 	.byte	0x04, 0x17
        /*000a*/ 	.short	(.L_23 - .L_22)
.L_22:
        /*000c*/ 	.word	0x00000000
        /*0010*/ 	.short	0x0000
        /*0012*/ 	.short	0x0070
        /*0014*/ 	.byte	0x00, 0xf0, 0x01, 0x10


	//----- nvinfo : EIATTR_SPARSE_MMA_MASK
	.align		4
.L_23:
        /*0018*/ 	.byte	0x03, 0x50
        /*001a*/ 	.short	0x0000


	//----- nvinfo : EIATTR_MAXREG_COUNT
	.align		4
        /*001c*/ 	.byte	0x03, 0x1b
        /*001e*/ 	.short	0x00a8


	//----- nvinfo : EIATTR_NUM_BARRIERS
	.align		4
        /*0020*/ 	.byte	0x02, 0x4c
        /*0022*/ 	.byte	0x01
	.zero		1


	//----- nvinfo : EIATTR_EXTERNS
	.align		4
        /*0024*/ 	.byte	0x04, 0x0f
        /*0026*/ 	.short	(.L_25 - .L_24)


	//   ....[0]....
	.align		4
.L_24:
        /*0028*/ 	.word	index@(__assertfail)


	//----- nvinfo : EIATTR_MERCURY_ISA_VERSION
	.align		4
.L_25:
        /*002c*/ 	.byte	0x03, 0x5f
        /*002e*/ 	.short	0x0101


	//----- nvinfo : EIATTR_INT_WARP_WIDE_INSTR_OFFSETS
	.align		4
        /*0030*/ 	.byte	0x04, 0x31
        /*0032*/ 	.short	(.L_27 - .L_26)


	//   ....[0]....
.L_26:
        /*0034*/ 	.word	0x00000490


	//   ....[1]....
        /*0038*/ 	.word	0x000004c0


	//   ....[2]....
        /*003c*/ 	.word	0x00000680


	//   ....[3]....
        /*0040*/ 	.word	0x00002280


	//----- nvinfo : EIATTR_COOP_GROUP_MASK_REGIDS
	.align		4
.L_27:
        /*0044*/ 	.byte	0x04, 0x29
        /*0046*/ 	.short	(.L_29 - .L_28)


	//   ....[0]....
.L_28:
        /*0048*/ 	.word	0xffffffff


	//   ....[1]....
        /*004c*/ 	.word	0xffffffff


	//   ....[2]....
        /*0050*/ 	.word	0xffffffff


	//   ....[3]....
        /*0054*/ 	.word	0xffffffff


	//   ....[4]....
        /*0058*/ 	.word	0xffffffff


	//   ....[5]....
        /*005c*/ 	.word	0xffffffff


	//----- nvinfo : EIATTR_COOP_GROUP_INSTR_OFFSETS
	.align		4
.L_29:
        /*0060*/ 	.byte	0x04, 0x28
        /*0062*/ 	.short	(.L_31 - .L_30)


	//   ....[0]....
.L_30:
        /*0064*/ 	.word	0x00000060


	//   ....[1]....
        /*0068*/ 	.word	0x00000070


	//   ....[2]....
        /*006c*/ 	.word	0x00000130


	//   ....[3]....
        /*0070*/ 	.word	0x000002d0


	//   ....[4]....
        /*0074*/ 	.word	0x00000800


	//   ....[5]....
        /*0078*/ 	.word	0x00001480


	//----- nvinfo : EIATTR_REG_RECONFIG
	.align		4
.L_31:
        /*007c*/ 	.byte	0x01, 0x54
	.zero		2


	//----- nvinfo : EIATTR_SYSCALL_OFFSETS
	.align		4
        /*0080*/ 	.byte	0x04, 0x46
        /*0082*/ 	.short	(.L_33 - .L_32)


	//   ....[0]....
.L_32:
        /*0084*/ 	.word	0x00001670


	//----- nvinfo : EIATTR_MBARRIER_INSTR_OFFSETS
	.align		4
.L_33:
        /*0088*/ 	.byte	0x04, 0x39
        /*008a*/ 	.short	(.L_35 - .L_34)


	//   ....[0]....
.L_34:
        /*008c*/ 	.word	0x00000230
        /*0090*/ 	.word	0x000000ff
        /*0094*/ 	.word	0x00000000
        /*0098*/ 	.short	0x0100
        /*009a*/ 	.byte	0x08
	.zero		1


	//   ....[1]....
        /*009c*/ 	.word	0x00000240
        /*00a0*/ 	.word	0x000000ff
        /*00a4*/ 	.word	0x00000020
        /*00a8*/ 	.short	0x0100
        /*00aa*/ 	.byte	0x08
	.zero		1


	//   ....[2]....
        /*00ac*/ 	.word	0x00000250
        /*00b0*/ 	.word	0x000000ff
        /*00b4*/ 	.word	0x00000008
        /*00b8*/ 	.short	0x0100
        /*00ba*/ 	.byte	0x08
	.zero		1


	//   ....[3]....
        /*00bc*/ 	.word	0x00000260
        /*00c0*/ 	.word	0x000000ff
        /*00c4*/ 	.word	0x00000028
        /*00c8*/ 	.short	0x0100
        /*00ca*/ 	.byte	0x08
	.zero		1


	//   ....[4]....
        /*00cc*/ 	.word	0x00000270
        /*00d0*/ 	.word	0x000000ff
        /*00d4*/ 	.word	0x00000010
        /*00d8*/ 	.short	0x0100
        /*00da*/ 	.byte	0x08
	.zero		1


	//   ....[5]....
        /*00dc*/ 	.word	0x00000280
        /*00e0*/ 	.word	0x000000ff
        /*00e4*/ 	.word	0x00000030
        /*00e8*/ 	.short	0x0100
        /*00ea*/ 	.byte	0x08
	.zero		1


	//   ....[6]....
        /*00ec*/ 	.word	0x00000290
        /*00f0*/ 	.word	0x000000ff
        /*00f4*/ 	.word	0x00000018
        /*00f8*/ 	.short	0x0100
        /*00fa*/ 	.byte	0x08
	.zero		1


	//   ....[7]....
        /*00fc*/ 	.word	0x000002a0
        /*0100*/ 	.word	0x000000ff
        /*0104*/ 	.word	0x00000038
        /*0108*/ 	.short	0x0100
        /*010a*/ 	.byte	0x08
	.zero		1


	//   ....[8]....
        /*010c*/ 	.word	0x00000720
        /*0110*/ 	.word	0x000000ff
        /*0114*/ 	.word	0x00000050
        /*0118*/ 	.short	0x0100
        /*011a*/ 	.byte	0x06
	.zero		1


	//   ....[9]....
        /*011c*/ 	.word	0x000007a0
        /*0120*/ 	.word	0x000000ff
        /*0124*/ 	.word	0x00000058
        /*0128*/ 	.short	0x0100
        /*012a*/ 	.byte	0x06
	.zero		1


	//   ....[10]....
        /*012c*/ 	.word	0x00001730
        /*0130*/ 	.word	0x00000003
        /*0134*/ 	.word	0x00000000
        /*0138*/ 	.short	0x010a
        /*013a*/ 	.byte	0x3f
	.zero		1


	//   ....[11]....
        /*013c*/ 	.word	0x00001790
        /*0140*/ 	.word	0x00000003
        /*0144*/ 	.word	0x00000000
        /*0148*/ 	.short	0x010a
        /*014a*/ 	.byte	0x3f
	.zero		1


	//   ....[12]....
        /*014c*/ 	.word	0x00001cd0
        /*0150*/ 	.word	0x00000005
        /*0154*/ 	.word	0x00000000
        /*0158*/ 	.short	0x010a
        /*015a*/ 	.byte	0x3f
	.zero		1


	//   ....[13]....
        /*015c*/ 	.word	0x00001d10
        /*0160*/ 	.word	0x00000005
        /*0164*/ 	.word	0x00000000
        /*0168*/ 	.short	0x010a
        /*016a*/ 	.byte	0x3f
	.zero		1


	//   ....[14]....
        /*016c*/ 	.word	0x00002130
        /*0170*/ 	.word	0x00000004
        /*0174*/ 	.word	0x00000000
        /*0178*/ 	.short	0x0101
        /*017a*/ 	.byte	0x3f
	.zero		1


	//   ....[15]....
        /*017c*/ 	.word	0x000022f0
        /*0180*/ 	.word	0x00000000
        /*0184*/ 	.word	0x00000000
        /*0188*/ 	.short	0x0101
        /*018a*/ 	.byte	0x3f
	.zero		1


	//   ....[16]....
        /*018c*/ 	.word	0x00005610
        /*0190*/ 	.word	0x00000017
        /*0194*/ 	.word	0x00000020
        /*0198*/ 	.short	0x010a
        /*019a*/ 	.byte	0x3f
	.zero		1


	//   ....[17]....
        /*019c*/ 	.word	0x00005a90
        /*01a0*/ 	.word	0x00000005
        /*01a4*/ 	.word	0x00000058
        /*01a8*/ 	.short	0x0101
        /*01aa*/ 	.byte	0x3f
	.zero		1


	//   ....[18]....
        /*01ac*/ 	.word	0x000061b0
        /*01b0*/ 	.word	0x00000007
        /*01b4*/ 	.word	0x00000000
        /*01b8*/ 	.short	0x010a
        /*01ba*/ 	.byte	0x3f
	.zero		1


	//   ....[19]....
        /*01bc*/ 	.word	0x00006230
        /*01c0*/ 	.word	0x00000006
        /*01c4*/ 	.word	0x00000000
        /*01c8*/ 	.short	0x010a
        /*01ca*/ 	.byte	0x3f
	.zero		1


	//   ....[20]....
        /*01cc*/ 	.word	0x000062c0
        /*01d0*/ 	.word	0x00000007
        /*01d4*/ 	.word	0x00000000
        /*01d8*/ 	.short	0x010a
        /*01da*/ 	.byte	0x3f
	.zero		1


	//   ....[21]....
        /*01dc*/ 	.word	0x00006350
        /*01e0*/ 	.word	0x00000005
        /*01e4*/ 	.word	0x00000000
        /*01e8*/ 	.short	0x010a
        /*01ea*/ 	.byte	0x3f
	.zero		1


	//   ....[22]....
        /*01ec*/ 	.word	0x000063b0
        /*01f0*/ 	.word	0x00000003
        /*01f4*/ 	.word	0x00000000
        /*01f8*/ 	.short	0x010a
        /*01fa*/ 	.byte	0x3f
	.zero		1


	//   ....[23]....
        /*01fc*/ 	.word	0x00006400
        /*0200*/ 	.word	0x00000005
        /*0204*/ 	.word	0x00000000
        /*0208*/ 	.short	0x010a
        /*020a*/ 	.byte	0x3f
	.zero		1


	//   ....[24]....
        /*020c*/ 	.word	0x000064d0
        /*0210*/ 	.word	0x00000017
        /*0214*/ 	.word	0x00000020
        /*0218*/ 	.short	0x010a
        /*021a*/ 	.byte	0x3f
	.zero		1


	//   ....[25]....
        /*021c*/ 	.word	0x000065a0
        /*0220*/ 	.word	0x00000007
        /*0224*/ 	.word	0x00000000
        /*0228*/ 	.short	0x010a
        /*022a*/ 	.byte	0x3f
	.zero		1


	//   ....[26]....
        /*022c*/ 	.word	0x000065f0
        /*0230*/ 	.word	0x00000006
        /*0234*/ 	.word	0x00000000
        /*0238*/ 	.short	0x010a
        /*023a*/ 	.byte	0x3f
	.zero		1


	//   ....[27]....
        /*023c*/ 	.word	0x00006640
        /*0240*/ 	.word	0x00000007
        /*0244*/ 	.word	0x00000000
        /*0248*/ 	.short	0x010a
        /*024a*/ 	.byte	0x3f
	.zero		1


	//----- nvinfo : EIATTR_NUM_MBARRIERS
	.align		4
.L_35:
        /*024c*/ 	.byte	0x03, 0x38
        /*024e*/ 	.short	0x000a


	//----- nvinfo : EIATTR_EXIT_INSTR_OFFSETS
	.align		4
        /*0250*/ 	.byte	0x04, 0x1c
        /*0252*/ 	.short	(.L_37 - .L_36)


	//   ....[0]....
.L_36:
        /*0254*/ 	.word	0x000009d0


	//   ....[1]....
        /*0258*/ 	.word	0x000011e0


	//   ....[2]....
        /*025c*/ 	.word	0x00004d90


	//   ....[3]....
        /*0260*/ 	.word	0x000052f0


	//   ....[4]....
        /*0264*/ 	.word	0x000063a0


	//----- nvinfo : EIATTR_MAX_THREADS
	.align		4
.L_37:
        /*0268*/ 	.byte	0x04, 0x05
        /*026a*/ 	.short	(.L_39 - .L_38)
.L_38:
        /*026c*/ 	.word	0x00000180
        /*0270*/ 	.word	0x00000001
        /*0274*/ 	.word	0x00000001


	//----- nvinfo : EIATTR_CRS_STACK_SIZE
	.align		4
.L_39:
        /*0278*/ 	.byte	0x04, 0x1e
        /*027a*/ 	.short	(.L_41 - .L_40)
.L_40:
        /*027c*/ 	.word	0x00000000


	//----- nvinfo : EIATTR_CBANK_PARAM_SIZE
	.align		4
.L_41:
        /*0280*/ 	.byte	0x03, 0x19
        /*0282*/ 	.short	0x0470


	//----- nvinfo : EIATTR_PARAM_CBANK
	.align		4
        /*0284*/ 	.byte	0x04, 0x0a
        /*0286*/ 	.short	(.L_43 - .L_42)
	.align		4
.L_42:
        /*0288*/ 	.word	index@(.nv.constant0._ZN7cutlass13device_kernelINS_4gemm6kernel13GemmUniversalIN4cute5tupleIJiiiiEEENS1_10collective13CollectiveMmaINS1_34MainloopSm90TmaGmmaWarpSpecializedILi4ENS5_IJNS4_1CILi2EEENSA_ILi1EEESC_EEENS1_35KernelTmaWarpSpecializedCooperativeEEENS5_IJNSA_ILi128EEENSA_ILi64EEESG_EEENS_6half_tENS5_IJlSC_lEEESJ_SK_NS4_8TiledMMAINS4_8MMA_AtomIJNS4_4SM904GMMA25MMA_64x64x16_F32F16F16_SSILNSO_5MajorE0ELSQ_0ELNSO_7ScaleInE1ELSR_1EEEEEENS4_6LayoutISD_NS5_IJSC_NSA_ILi0EEESV_EEEEENS5_IJNS4_10UnderscoreESY_SY_EEEEENS4_13SM90_TMA_LOADENS4_14ComposedLayoutINS4_7SwizzleILi3ELi4ELi3EEENS4_18smem_ptr_flag_bitsILi16EEENSU_INS5_IJNSA_ILi8EEESH_EEENS5_IJSH_SC_EEEEEEEvNS4_8identityENS4_23SM90_TMA_LOAD_MULTICASTES1B_vS1C_EENS_8epilogue10collective6detail29Sm90TmaWarpSpecializedAdapterINS1G_15DefaultEpilogueISJ_SK_SK_NS1F_6thread17LinearCombinationISJ_Li1EffLNS1K_9ScaleType4KindE0ELNS_15FloatRoundStyleE2ESJ_EENS1_15EpilogueDefaultEEEEEvvEEEEvNT_6ParamsE)
        /*028c*/ 	.short	0x0210
        /*028e*/ 	.short	0x0470


	//----- nvinfo : EIATTR_SW_WAR
	.align		4
.L_43:
        /*0290*/ 	.byte	0x04, 0x36
        /*0292*/ 	.short	(.L_45 - .L_44)
.L_44:
        /*0294*/ 	.word	0x00000008
.L_45:


//--------------------- .nv.callgraph             --------------------------
	.section	.nv.callgraph,"",@"SHT_CUDA_CALLGRAPH"
	.align	4
	.sectionentsize	8
	.align		4
        /*0000*/ 	.word	0x00000000
	.align		4
        /*0004*/ 	.word	0xffffffff
	.align		4
        /*0008*/ 	.word	index@(_ZN7cutlass13device_kernelINS_4gemm6kernel13GemmUniversalIN4cute5tupleIJiiiiEEENS1_10collective13CollectiveMmaINS1_34MainloopSm90TmaGmmaWarpSpecializedILi4ENS5_IJNS4_1CILi2EEENSA_ILi1EEESC_EEENS1_35KernelTmaWarpSpecializedCooperativeEEENS5_IJNSA_ILi128EEENSA_ILi64EEESG_EEENS_6half_tENS5_IJlSC_lEEESJ_SK_NS4_8TiledMMAINS4_8MMA_AtomIJNS4_4SM904GMMA25MMA_64x64x16_F32F16F16_SSILNSO_5MajorE0ELSQ_0ELNSO_7ScaleInE1ELSR_1EEEEEENS4_6LayoutISD_NS5_IJSC_NSA_ILi0EEESV_EEEEENS5_IJNS4_10UnderscoreESY_SY_EEEEENS4_13SM90_TMA_LOADENS4_14ComposedLayoutINS4_7SwizzleILi3ELi4ELi3EEENS4_18smem_ptr_flag_bitsILi16EEENSU_INS5_IJNSA_ILi8EEESH_EEENS5_IJSH_SC_EEEEEEEvNS4_8identityENS4_23SM90_TMA_LOAD_MULTICASTES1B_vS1C_EENS_8epilogue10collective6detail29Sm90TmaWarpSpecializedAdapterINS1G_15DefaultEpilogueISJ_SK_SK_NS1F_6thread17LinearCombinationISJ_Li1EffLNS1K_9ScaleType4KindE0ELNS_15FloatRoundStyleE2ESJ_EENS1_15EpilogueDefaultEEEEEvvEEEEvNT_6ParamsE)
	.align		4
        /*000c*/ 	.word	index@(__assertfail)
	.align		4
        /*0010*/ 	.word	0x00000000
	.align		4
        /*0014*/ 	.word	0xfffffffe
	.align		4
        /*0018*/ 	.word	0x00000000
	.align		4
        /*001c*/ 	.word	0xfffffffd
	.align		4
        /*0020*/ 	.word	0x00000000
	.align		4
        /*0024*/ 	.word	0xfffffffc


//--------------------- .nv.constant4             --------------------------
	.section	.nv.constant4,"a",@progbits
	.align	8
	.align		8
.nv.constant4:
        /*0000*/ 	.dword	__assertfail
	.align		8
        /*0008*/ 	.dword	__unnamed_1
	.align		8
        /*0010*/ 	.dword	_ZN40_INTERNAL_c2aebb32_4_k_cu_f9f62dac_303324cuda3std3__45__cpo5beginE
	.align		8
        /*0018*/ 	.dword	_ZN40_INTERNAL_c2aebb32_4_k_cu_f9f62dac_303324cuda3std3__45__cpo3endE
	.align		8
        /*0020*/ 	.dword	_ZN40_INTERNAL_c2aebb32_4_k_cu_f9f62dac_303324cuda3std3__45__cpo6cbeginE
	.align		8
        /*0028*/ 	.dword	_ZN40_INTERNAL_c2aebb32_4_k_cu_f9f62dac_303324cuda3std3__45__cpo4cendE
	.align		8
        /*0030*/ 	.dword	_ZN40_INTERNAL_c2aebb32_4_k_cu_f9f62dac_303324cuda3std3__442_GLOBAL__N__c2aebb32_4_k_cu_f9f62dac_303326ignoreE
	.align		8
        /*0038*/ 	.dword	_ZN40_INTERNAL_c2aebb32_4_k_cu_f9f62dac_303324cuda3std3__419piecewise_constructE
	.align		8
        /*0040*/ 	.dword	_ZN40_INTERNAL_c2aebb32_4_k_cu_f9f62dac_303324cuda3std3__48in_placeE
	.align		8
        /*0048*/ 	.dword	_ZN40_INTERNAL_c2aebb32_4_k_cu_f9f62dac_303324cuda3std6ranges3__45__cpo4swapE
	.align		8
        /*0050*/ 	.dword	_ZN40_INTERNAL_c2aebb32_4_k_cu_f9f62dac_303324cuda3std6ranges3__45__cpo9iter_moveE
	.align		8
        /*0058*/ 	.dword	_ZN40_INTERNAL_c2aebb32_4_k_cu_f9f62dac_303324cute7productE
	.align		8
        /*0060*/ 	.dword	_ZN40_INTERNAL_c2aebb32_4_k_cu_f9f62dac_303324cute1_E
	.align		8
        /*0068*/ 	.dword	$str$22
	.align		8
        /*0070*/ 	.dword	$str$23


//--------------------- .text._ZN7cutlass13device_kernelINS_4gemm6kernel13GemmUniversalIN4cute5tupleIJiiiiEEENS1_10collective13CollectiveMmaINS1_34MainloopSm90TmaGmmaWarpSpecializedILi4ENS5_IJNS4_1CILi2EEENSA_ILi1EEESC_EEENS1_35KernelTmaWarpSpecializedCooperativeEEENS5_IJNSA_ILi128EEENSA_ILi64EEESG_EEENS_6half_tENS5_IJlSC_lEEESJ_SK_NS4_8TiledMMAINS4_8MMA_AtomIJNS4_4SM904GMMA25MMA_64x64x16_F32F16F16_SSILNSO_5MajorE0ELSQ_0ELNSO_7ScaleInE1ELSR_1EEEEEENS4_6LayoutISD_NS5_IJSC_NSA_ILi0EEESV_EEEEENS5_IJNS4_10UnderscoreESY_SY_EEEEENS4_13SM90_TMA_LOADENS4_14ComposedLayoutINS4_7SwizzleILi3ELi4ELi3EEENS4_18smem_ptr_flag_bitsILi16EEENSU_INS5_IJNSA_ILi8EEESH_EEENS5_IJSH_SC_EEEEEEEvNS4_8identityENS4_23SM90_TMA_LOAD_MULTICASTES1B_vS1C_EENS_8epilogue10collective6detail29Sm90TmaWarpSpecializedAdapterINS1G_15DefaultEpilogueISJ_SK_SK_NS1F_6thread17LinearCombinationISJ_Li1EffLNS1K_9ScaleType4KindE0ELNS_15FloatRoundStyleE2ESJ_EENS1_15EpilogueDefaultEEEEEvvEEEEvNT_6ParamsE --------------------------
	.section	.text._ZN7cutlass13device_kernelINS_4gemm6kernel13GemmUniversalIN4cute5tupleIJiiiiEEENS1_10collective13CollectiveMmaINS1_34MainloopSm90TmaGmmaWarpSpecializedILi4ENS5_IJNS4_1CILi2EEENSA_ILi1EEESC_EEENS1_35KernelTmaWarpSpecializedCooperativeEEENS5_IJNSA_ILi128EEENSA_ILi64EEESG_EEENS_6half_tENS5_IJlSC_lEEESJ_SK_NS4_8TiledMMAINS4_8MMA_AtomIJNS4_4SM904GMMA25MMA_64x64x16_F32F16F16_SSILNSO_5MajorE0ELSQ_0ELNSO_7ScaleInE1ELSR_1EEEEEENS4_6LayoutISD_NS5_IJSC_NSA_ILi0EEESV_EEEEENS5_IJNS4_10UnderscoreESY_SY_EEEEENS4_13SM90_TMA_LOADENS4_14ComposedLayoutINS4_7SwizzleILi3ELi4ELi3EEENS4_18smem_ptr_flag_bitsILi16EEENSU_INS5_IJNSA_ILi8EEESH_EEENS5_IJSH_SC_EEEEEEEvNS4_8identityENS4_23SM90_TMA_LOAD_MULTICASTES1B_vS1C_EENS_8epilogue10collective6detail29Sm90TmaWarpSpecializedAdapterINS1G_15DefaultEpilogueISJ_SK_SK_NS1F_6thread17LinearCombinationISJ_Li1EffLNS1K_9ScaleType4KindE0ELNS_15FloatRoundStyleE2ESJ_EENS1_15EpilogueDefaultEEEEEvvEEEEvNT_6ParamsE,"ax",@progbits
	.align	128
.text._ZN7cutlass13device_kernelINS_4gemm6kernel13GemmUniversalIN4cute5tupleIJiiiiEEENS1_10collective13CollectiveMmaINS1_34MainloopSm90TmaGmmaWarpSpecializedILi4ENS5_IJNS4_1CILi2EEENSA_ILi1EEESC_EEENS1_35KernelTmaWarpSpecializedCooperativeEEENS5_IJNSA_ILi128EEENSA_ILi64EEESG_EEENS_6half_tENS5_IJlSC_lEEESJ_SK_NS4_8TiledMMAINS4_8MMA_AtomIJNS4_4SM904GMMA25MMA_64x64x16_F32F16F16_SSILNSO_5MajorE0ELSQ_0ELNSO_7ScaleInE1ELSR_1EEEEEENS4_6LayoutISD_NS5_IJSC_NSA_ILi0EEESV_EEEEENS5_IJNS4_10UnderscoreESY_SY_EEEEENS4_13SM90_TMA_LOADENS4_14ComposedLayoutINS4_7SwizzleILi3ELi4ELi3EEENS4_18smem_ptr_flag_bitsILi16EEENSU_INS5_IJNSA_ILi8EEESH_EEENS5_IJSH_SC_EEEEEEEvNS4_8identityENS4_23SM90_TMA_LOAD_MULTICASTES1B_vS1C_EENS_8epilogue10collective6detail29Sm90TmaWarpSpecializedAdapterINS1G_15DefaultEpilogueISJ_SK_SK_NS1F_6thread17LinearCombinationISJ_Li1EffLNS1K_9ScaleType4KindE0ELNS_15FloatRoundStyleE2ESJ_EENS1_15EpilogueDefaultEEEEEvvEEEEvNT_6ParamsE:
        .type           _ZN7cutlass13device_kernelINS_4gemm6kernel13GemmUniversalIN4cute5tupleIJiiiiEEENS1_10collective13CollectiveMmaINS1_34MainloopSm90TmaGmmaWarpSpecializedILi4ENS5_IJNS4_1CILi2EEENSA_ILi1EEESC_EEENS1_35KernelTmaWarpSpecializedCooperativeEEENS5_IJNSA_ILi128EEENSA_ILi64EEESG_EEENS_6half_tENS5_IJlSC_lEEESJ_SK_NS4_8TiledMMAINS4_8MMA_AtomIJNS4_4SM904GMMA25MMA_64x64x16_F32F16F16_SSILNSO_5MajorE0ELSQ_0ELNSO_7ScaleInE1ELSR_1EEEEEENS4_6LayoutISD_NS5_IJSC_NSA_ILi0EEESV_EEEEENS5_IJNS4_10UnderscoreESY_SY_EEEEENS4_13SM90_TMA_LOADENS4_14ComposedLayoutINS4_7SwizzleILi3ELi4ELi3EEENS4_18smem_ptr_flag_bitsILi16EEENSU_INS5_IJNSA_ILi8EEESH_EEENS5_IJSH_SC_EEEEEEEvNS4_8identityENS4_23SM90_TMA_LOAD_MULTICASTES1B_vS1C_EENS_8epilogue10collective6detail29Sm90TmaWarpSpecializedAdapterINS1G_15DefaultEpilogueISJ_SK_SK_NS1F_6thread17LinearCombinationISJ_Li1EffLNS1K_9ScaleType4KindE0ELNS_15FloatRoundStyleE2ESJ_EENS1_15EpilogueDefaultEEEEEvvEEEEvNT_6ParamsE,@function
        .size           _ZN7cutlass13device_kernelINS_4gemm6kernel13GemmUniversalIN4cute5tupleIJiiiiEEENS1_10collective13CollectiveMmaINS1_34MainloopSm90TmaGmmaWarpSpecializedILi4ENS5_IJNS4_1CILi2EEENSA_ILi1EEESC_EEENS1_35KernelTmaWarpSpecializedCooperativeEEENS5_IJNSA_ILi128EEENSA_ILi64EEESG_EEENS_6half_tENS5_IJlSC_lEEESJ_SK_NS4_8TiledMMAINS4_8MMA_AtomIJNS4_4SM904GMMA25MMA_64x64x16_F32F16F16_SSILNSO_5MajorE0ELSQ_0ELNSO_7ScaleInE1ELSR_1EEEEEENS4_6LayoutISD_NS5_IJSC_NSA_ILi0EEESV_EEEEENS5_IJNS4_10UnderscoreESY_SY_EEEEENS4_13SM90_TMA_LOADENS4_14ComposedLayoutINS4_7SwizzleILi3ELi4ELi3EEENS4_18smem_ptr_flag_bitsILi16EEENSU_INS5_IJNSA_ILi8EEESH_EEENS5_IJSH_SC_EEEEEEEvNS4_8identityENS4_23SM90_TMA_LOAD_MULTICASTES1B_vS1C_EENS_8epilogue10collective6detail29Sm90TmaWarpSpecializedAdapterINS1G_15DefaultEpilogueISJ_SK_SK_NS1F_6thread17LinearCombinationISJ_Li1EffLNS1K_9ScaleType4KindE0ELNS_15FloatRoundStyleE2ESJ_EENS1_15EpilogueDefaultEEEEEvvEEEEvNT_6ParamsE,(.L_x_133 - _ZN7cutlass13device_kernelINS_4gemm6kernel13GemmUniversalIN4cute5tupleIJiiiiEEENS1_10collective13CollectiveMmaINS1_34MainloopSm90TmaGmmaWarpSpecializedILi4ENS5_IJNS4_1CILi2EEENSA_ILi1EEESC_EEENS1_35KernelTmaWarpSpecializedCooperativeEEENS5_IJNSA_ILi128EEENSA_ILi64EEESG_EEENS_6half_tENS5_IJlSC_lEEESJ_SK_NS4_8TiledMMAINS4_8MMA_AtomIJNS4_4SM904GMMA25MMA_64x64x16_F32F16F16_SSILNSO_5MajorE0ELSQ_0ELNSO_7ScaleInE1ELSR_1EEEEEENS4_6LayoutISD_NS5_IJSC_NSA_ILi0EEESV_EEEEENS5_IJNS4_10UnderscoreESY_SY_EEEEENS4_13SM90_TMA_LOADENS4_14ComposedLayoutINS4_7SwizzleILi3ELi4ELi3EEENS4_18smem_ptr_flag_bitsILi16EEENSU_INS5_IJNSA_ILi8EEESH_EEENS5_IJSH_SC_EEEEEEEvNS4_8identityENS4_23SM90_TMA_LOAD_MULTICASTES1B_vS1C_EENS_8epilogue10collective6detail29Sm90TmaWarpSpecializedAdapterINS1G_15DefaultEpilogueISJ_SK_SK_NS1F_6thread17LinearCombinationISJ_Li1EffLNS1K_9ScaleType4KindE0ELNS_15FloatRoundStyleE2ESJ_EENS1_15EpilogueDefaultEEEEEvvEEEEvNT_6ParamsE)
        .other          _ZN7cutlass13device_kernelINS_4gemm6kernel13GemmUniversalIN4cute5tupleIJiiiiEEENS1_10collective13CollectiveMmaINS1_34MainloopSm90TmaGmmaWarpSpecializedILi4ENS5_IJNS4_1CILi2EEENSA_ILi1EEESC_EEENS1_35KernelTmaWarpSpecializedCooperativeEEENS5_IJNSA_ILi128EEENSA_ILi64EEESG_EEENS_6half_tENS5_IJlSC_lEEESJ_SK_NS4_8TiledMMAINS4_8MMA_AtomIJNS4_4SM904GMMA25MMA_64x64x16_F32F16F16_SSILNSO_5MajorE0ELSQ_0ELNSO_7ScaleInE1ELSR_1EEEEEENS4_6LayoutISD_NS5_IJSC_NSA_ILi0EEESV_EEEEENS5_IJNS4_10UnderscoreESY_SY_EEEEENS4_13SM90_TMA_LOADENS4_14ComposedLayoutINS4_7SwizzleILi3ELi4ELi3EEENS4_18smem_ptr_flag_bitsILi16EEENSU_INS5_IJNSA_ILi8EEESH_EEENS5_IJSH_SC_EEEEEEEvNS4_8identityENS4_23SM90_TMA_LOAD_MULTICASTES1B_vS1C_EENS_8epilogue10collective6detail29Sm90TmaWarpSpecializedAdapterINS1G_15DefaultEpilogueISJ_SK_SK_NS1F_6thread17LinearCombinationISJ_Li1EffLNS1K_9ScaleType4KindE0ELNS_15FloatRoundStyleE2ESJ_EENS1_15EpilogueDefaultEEEEEvvEEEEvNT_6ParamsE,@"STO_CUDA_ENTRY STV_DEFAULT"
_ZN7cutlass13device_kernelINS_4gemm6kernel13GemmUniversalIN4cute5tupleIJiiiiEEENS1_10collective13CollectiveMmaINS1_34MainloopSm90TmaGmmaWarpSpecializedILi4ENS5_IJNS4_1CILi2EEENSA_ILi1EEESC_EEENS1_35KernelTmaWarpSpecializedCooperativeEEENS5_IJNSA_ILi128EEENSA_ILi64EEESG_EEENS_6half_tENS5_IJlSC_lEEESJ_SK_NS4_8TiledMMAINS4_8MMA_AtomIJNS4_4SM904GMMA25MMA_64x64x16_F32F16F16_SSILNSO_5MajorE0ELSQ_0ELNSO_7ScaleInE1ELSR_1EEEEEENS4_6LayoutISD_NS5_IJSC_NSA_ILi0EEESV_EEEEENS5_IJNS4_10UnderscoreESY_SY_EEEEENS4_13SM90_TMA_LOADENS4_14ComposedLayoutINS4_7SwizzleILi3ELi4ELi3EEENS4_18smem_ptr_flag_bitsILi16EEENSU_INS5_IJNSA_ILi8EEESH_EEENS5_IJSH_SC_EEEEEEEvNS4_8identityENS4_23SM90_TMA_LOAD_MULTICASTES1B_vS1C_EENS_8epilogue10collective6detail29Sm90TmaWarpSpecializedAdapterINS1G_15DefaultEpilogueISJ_SK_SK_NS1F_6thread17LinearCombinationISJ_Li1EffLNS1K_9ScaleType4KindE0ELNS_15FloatRoundStyleE2ESJ_EENS1_15EpilogueDefaultEEEEEvvEEEEvNT_6ParamsE:
[----:B------:R-:W0:Y:S01]  /*0000*/  LDC R1, c[0x0][0x28] ;  /* 0x00000a00ff017b82 */ /* 0x000e220000000800 */
[----:B------:R-:W1:Y:S01]  /*0010*/  S2R R63, SR_TID.X ;  /* 0x00000000003f7919 */ /* 0x000e620000002100 */
[----:B------:R-:W-:Y:S01]  /*0020*/  ELECT P0, URZ, PT ;  /* 0x00000000003f782f */ /* 0x000fe20003800000 */
[----:B------:R-:W-:Y:S01]  /*0030*/  BSSY B0, `(.L_x_0) ;  /* 0x000000f000007945 */ /* 0x000fe20003800000 */
[--C-:B-1----:R-:W-:Y:S02]  /*0040*/  SHF.R.U32.HI R0, RZ, 0x5, R63.reuse ;  /* 0x00000005ff007819 */ /* 0x102fe4000001163f */
[----:B------:R-:W-:-:S03]  /*0050*/  SHF.R.U32.HI R6, RZ, 0x7, R63 ;  /* 0x00000007ff067819 */ /* 0x000fc6000001163f */
[----:B------:R-:W1:Y:S04]  /*0060*/  SHFL.IDX PT, R3, R0, RZ, 0x1f ;  /* 0x00001fff00037589 */ /* 0x000e6800000e0000 */
[----:B------:R2:W3:Y:S01]  /*0070*/  SHFL.IDX PT, R2, R6, RZ, 0x1f ;  /* 0x00001fff06027589 */ /* 0x0004e200000e0000 */
[----:B-1----:R-:W-:-:S13]  /*0080*/  ISETP.NE.OR P0, PT, R3, RZ, !P0 ;  /* 0x000000ff0300720c */ /* 0x002fda0004705670 */
[----:B0-23--:R-:W-:Y:S05]  /*0090*/  @P0 BRA `(.L_x_1) ;  /* 0x0000000000200947 */ /* 0x00dfea0003800000 */
[----:B------:R-:W-:Y:S02]  /*00a0*/  ULDC.64 UR4, c[0x0][0x198] ;  /* 0x0000660000047ab9 */ /* 0x000fe40000000a00 */
[----:B------:R-:W-:Y:S02]  /*00b0*/  UIADD3 UR6, UP0, UR4, 0xf0, URZ ;  /* 0x000000f004067890 */ /* 0x000fe4000ff1e03f */
[----:B------:R-:W-:Y:S02]  /*00c0*/  UIADD3 UR4, UP1, UR4, 0x1f0, URZ ;  /* 0x000001f004047890 */ /* 0x000fe4000ff3e03f */
[----:B------:R-:W-:Y:S02]  /*00d0*/  UIADD3.X UR7, URZ, UR5, URZ, UP0, !UPT ;  /* 0x000000053f077290 */ /* 0x000fe400087fe43f */
[----:B------:R-:W-:-:S07]  /*00e0*/  UIADD3.X UR5, URZ, UR5, URZ, UP1, !UPT ;  /* 0x000000053f057290 */ /* 0x000fce0008ffe43f */
[----:B------:R0:W-:Y:S02]  /*00f0*/  UTMACCTL.PF [UR6] ;  /* 0x00000000060079b9 */ /* 0x0001e40008040000 */
[----:B------:R0:W-:Y:S02]  /*0100*/  UTMACCTL.PF [UR4] ;  /* 0x00000000040079b9 */ /* 0x0001e40008040000 */
[----:B0-----:R-:W-:Y:S01]  /*0110*/  NOP ;  /* 0x0000000000007918 */ /* 0x001fe20000000000 */
.L_x_1:
[----:B------:R-:W-:Y:S05]  /*0120*/  BSYNC B0 ;  /* 0x0000000000007941 */ /* 0x000fea0003800000 */
.L_x_0:
[----:B------:R-:W0:Y:S02]  /*0130*/  SHFL.IDX PT, R5, R0, RZ, 0x1f ;  /* 0x00001fff00057589 */ /* 0x000e2400000e0000 */
[----:B0-----:R-:W-:-:S13]  /*0140*/  ISETP.NE.AND P0, PT, R5, RZ, PT ;  /* 0x000000ff0500720c */ /* 0x001fda0003f05270 */
[----:B------:R-:W-:Y:S05]  /*0150*/  @P0 BRA `(.L_x_2) ;  /* 0x0000000000580947 */ /* 0x000fea0003800000 */
[----:B------:R-:W0:Y:S01]  /*0160*/  S2UR UR8, SR_CgaCtaId ;  /* 0x00000000000879c3 */ /* 0x000e220000008800 */
[----:B------:R-:W-:Y:S01]  /*0170*/  UMOV UR4, 0x400 ;  /* 0x0000040000047882 */ /* 0x000fe20000000000 */
[----:B------:R-:W-:Y:S01]  /*0180*/  UMOV UR5, 0x1 ;  /* 0x0000000100057882 */ /* 0x000fe20000000000 */
[----:B------:R-:W-:Y:S01]  /*0190*/  UMOV UR6, 0x4 ;  /* 0x0000000400067882 */ /* 0x000fe20000000000 */
[----:B------:R-:W-:Y:S01]  /*01a0*/  ELECT P0, URZ, PT ;  /* 0x00000000003f782f */ /* 0x000fe20003800000 */
[----:B------:R-:W-:-:S04]  /*01b0*/  UIADD3 UR6, -UR6, 0x100000, URZ ;  /* 0x0010000006067890 */ /* 0x000fc8000fffe13f */
[----:B------:R-:W-:Y:S02]  /*01c0*/  USHF.L.U32 UR7, UR6, 0xb, URZ ;  /* 0x0000000b06077899 */ /* 0x000fe4000800063f */
[----:B------:R-:W-:Y:S02]  /*01d0*/  USHF.L.U32 UR6, UR6, 0x1, URZ ;  /* 0x0000000106067899 */ /* 0x000fe4000800063f */
[----:B0-----:R-:W-:Y:S02]  /*01e0*/  ULEA UR8, UR8, UR4, 0x18 ;  /* 0x0000000408087291 */ /* 0x001fe4000f8ec03f */
[----:B------:R-:W-:-:S04]  /*01f0*/  UIADD3 UR4, -UR5, 0x100000, URZ ;  /* 0x0010000005047890 */ /* 0x000fc8000fffe13f */
[----:B------:R-:W-:Y:S02]  /*0200*/  USHF.L.U32 UR5, UR4, 0xb, URZ ;  /* 0x0000000b04057899 */ /* 0x000fe4000800063f */
[----:B------:R-:W-:Y:S01]  /*0210*/  USHF.L.U32 UR4, UR4, 0x1, URZ ;  /* 0x0000000104047899 */ /* 0x000fe2000800063f */
[----:B------:R-:W0:Y:S11]  /*0220*/  FENCE.VIEW.ASYNC.S ;  /* 0x00000000000073c6 */ /* 0x000e360000000000 */
[----:B0-----:R0:W1:Y:S01]  /*0230*/  SYNCS.EXCH.64 URZ, [UR8], UR4 ;  /* 0x00000004083f75b2 */ /* 0x0010620008000100 */
[----:B------:R0:W2:Y:S01]  /*0240*/  SYNCS.EXCH.64 URZ, [UR8+0x20], UR6 ;  /* 0x00002006083f75b2 */ /* 0x0000a20008000100 */
[----:B------:R0:W3:Y:S01]  /*0250*/  SYNCS.EXCH.64 URZ, [UR8+0x8], UR4 ;  /* 0x00000804083f75b2 */ /* 0x0000e20008000100 */
[----:B------:R0:W4:Y:S01]  /*0260*/  SYNCS.EXCH.64 URZ, [UR8+0x28], UR6 ;  /* 0x00002806083f75b2 */ /* 0x0001220008000100 */
[----:B------:R0:W0:Y:S01]  /*0270*/  SYNCS.EXCH.64 URZ, [UR8+0x10], UR4 ;  /* 0x00001004083f75b2 */ /* 0x0000220008000100 */
[----:B------:R0:W0:Y:S01]  /*0280*/  SYNCS.EXCH.64 URZ, [UR8+0x30], UR6 ;  /* 0x00003006083f75b2 */ /* 0x0000220008000100 */
[----:B------:R0:W0:Y:S01]  /*0290*/  SYNCS.EXCH.64 URZ, [UR8+0x18], UR4 ;  /* 0x00001804083f75b2 */ /* 0x0000220008000100 */
[----:B------:R0:W0:Y:S01]  /*02a0*/  SYNCS.EXCH.64 URZ, [UR8+0x38], UR6 ;  /* 0x00003806083f75b2 */ /* 0x0000220008000100 */
[----:B------:R-:W-:Y:S01]  /*02b0*/  NOP ;  /* 0x0000000000007918 */ /* 0x000fe20000000000 */
.L_x_2:
[----:B------:R-:W-:Y:S01]  /*02c0*/  SHF.R.S32.HI R4, RZ, 0x1f, R63 ;  /* 0x0000001fff047819 */ /* 0x000fe2000001143f */
[----:B------:R-:W5:Y:S01]  /*02d0*/  SHFL.IDX PT, R0, R0, RZ, 0x1f ;  /* 0x00001fff00007589 */ /* 0x000f6200000e0000 */
[----:B0-----:R-:W0:Y:S01]  /*02e0*/  S2UR UR8, SR_CTAID.X ;  /* 0x00000000000879c3 */ /* 0x001e220000002500 */
[----:B------:R-:W-:Y:S02]  /*02f0*/  ELECT P0, URZ, PT ;  /* 0x00000000003f782f */ /* 0x000fe40003800000 */
[----:B------:R-:W-:Y:S01]  /*0300*/  LEA.HI R4, R4, R63, RZ, 0x7 ;  /* 0x0000003f04047211 */ /* 0x000fe200078f38ff */
[----:B------:R-:W-:Y:S01]  /*0310*/  ULDC UR4, c[0x0][0x150] ;  /* 0x0000540000047ab9 */ /* 0x000fe20000000800 */
[----:B------:R-:W-:Y:S01]  /*0320*/  SHF.R.S32.HI R10, RZ, 0x1f, R5 ;  /* 0x0000001fff0a7819 */ /* 0x000fe20000011405 */
[----:B------:R-:W-:Y:S01]  /*0330*/  NOP ;  /* 0x0000000000007918 */ /* 0x000fe20000000000 */
[----:B------:R-:W-:Y:S01]  /*0340*/  LOP3.LUT R4, R4, 0xffffff80, RZ, 0xc0, !PT ;  /* 0xffffff8004047812 */ /* 0x000fe200078ec0ff */
[----:B------:R-:W-:Y:S01]  /*0350*/  NOP ;  /* 0x0000000000007918 */ /* 0x000fe20000000000 */
[----:B------:R-:W-:Y:S01]  /*0360*/  LEA.HI R10, R10, R5, RZ, 0x2 ;  /* 0x000000050a0a7211 */ /* 0x000fe200078f10ff */
[----:B------:R-:W1:Y:S01]  /*0370*/  LDC R12, c[0x0][0x144] ;  /* 0x00005100ff0c7b82 */ /* 0x000e620000000800 */
[----:B------:R-:W-:Y:S01]  /*0380*/  IMAD.MOV.U32 R22, RZ, RZ, 0x1 ;  /* 0x00000001ff167424 */ /* 0x000fe200078e00ff */
[----:B------:R-:W-:Y:S01]  /*0390*/  ISETP.NE.AND P3, PT, R2, RZ, PT ;  /* 0x000000ff0200720c */ /* 0x000fe20003f65270 */
[----:B------:R-:W-:Y:S01]  /*03a0*/  IMAD.IADD R8, R63, 0x1, -R4 ;  /* 0x000000013f087824 */ /* 0x000fe200078e0a04 */
[----:B------:R-:W-:Y:S01]  /*03b0*/  LOP3.LUT R10, R10, 0x3ffffffc, RZ, 0xc0, !PT ;  /* 0x3ffffffc0a0a7812 */ /* 0x000fe200078ec0ff */
[----:B------:R-:W2:Y:S03]  /*03c0*/  S2R R4, SR_CTAID.Y ;  /* 0x0000000000047919 */ /* 0x000ea60000002600 */
[----:B------:R-:W-:Y:S01]  /*03d0*/  SHF.R.S32.HI R7, RZ, 0x1f, R8 ;  /* 0x0000001fff077819 */ /* 0x000fe20000011408 */
[----:B------:R-:W-:Y:S01]  /*03e0*/  IMAD.IADD R10, R5, 0x1, -R10 ;  /* 0x00000001050a7824 */ /* 0x000fe200078e0a0a */
[----:B------:R-:W3:Y:S02]  /*03f0*/  LDC R14, c[0x0][0x140] ;  /* 0x00005000ff0e7b82 */ /* 0x000ee40000000800 */
[----:B------:R-:W-:-:S02]  /*0400*/  LEA.HI R7, R7, R8, RZ, 0x3 ;  /* 0x0000000807077211 */ /* 0x000fc400078f18ff */
[----:B-----5:R-:W-:Y:S02]  /*0410*/  ISETP.NE.OR P0, PT, R0, RZ, !P0 ;  /* 0x000000ff0000720c */ /* 0x020fe40004705670 */
[--C-:B------:R-:W-:Y:S02]  /*0420*/  SHF.R.S32.HI R0, RZ, 0x3, R7.reuse ;  /* 0x00000003ff007819 */ /* 0x100fe40000011407 */
[----:B0-----:R-:W-:Y:S02]  /*0430*/  I2FP.F32.U32 R9, UR8 ;  /* 0x0000000800097c45 */ /* 0x001fe40008201000 */
[----:B------:R-:W-:-:S03]  /*0440*/  SHF.R.S32.HI R7, RZ, 0x1f, R7 ;  /* 0x0000001fff077819 */ /* 0x000fc60000011407 */
[----:B------:R-:W-:Y:S01]  /*0450*/  FMUL R11, R9, UR4 ;  /* 0x00000004090b7c20 */ /* 0x000fe20008400000 */
[----:B------:R-:W-:Y:S01]  /*0460*/  LEA.HI R7, R7, R0, RZ, 0x2 ;  /* 0x0000000007077211 */ /* 0x000fe200078f10ff */
[----:B------:R-:W-:Y:S01]  /*0470*/  ULDC UR4, c[0x0][0x154] ;  /* 0x0000550000047ab9 */ /* 0x000fe20000000800 */
[----:B------:R-:W0:Y:S01]  /*0480*/  LDC R9, c[0x0][0x148] ;  /* 0x00005200ff097b82 */ /* 0x000e220000000800 */
[----:B------:R-:W-:Y:S01]  /*0490*/  VOTEU.ALL UP0, P0 ;  /* 0x00000000003f7886 */ /* 0x000fe20000000000 */
[----:B------:R-:W-:Y:S01]  /*04a0*/  LOP3.LUT R7, R7, 0xfffffffc, RZ, 0xc0, !PT ;  /* 0xfffffffc07077812 */ /* 0x000fe200078ec0ff */
[----:B------:R-:W5:Y:S01]  /*04b0*/  F2I.U32.TRUNC.NTZ R11, R11 ;  /* 0x0000000b000b7305 */ /* 0x000f62000020f000 */
[----:B------:R-:W-:Y:S02]  /*04c0*/  VOTEU.ALL UP1, P0 ;  /* 0x00000000003f7886 */ /* 0x000fe40000020000 */
[----:B------:R-:W-:Y:S01]  /*04d0*/  @!UP0 UMOV UR6, 0x400 ;  /* 0x0000040000068882 */ /* 0x000fe20000000000 */
[----:B------:R-:W-:Y:S01]  /*04e0*/  IMAD.IADD R7, R0, 0x1, -R7 ;  /* 0x0000000100077824 */ /* 0x000fe200078e0a07 */
[----:B------:R-:W4:Y:S01]  /*04f0*/  @!UP0 S2UR UR7, SR_CgaCtaId ;  /* 0x00000000000789c3 */ /* 0x000f220000008800 */
[----:B------:R-:W-:-:S02]  /*0500*/  SHF.R.S32.HI R0, RZ, 0x1f, R3 ;  /* 0x0000001fff007819 */ /* 0x000fc40000011403 */
[----:B------:R-:W-:Y:S01]  /*0510*/  IMAD R10, R10, 0x4, R7 ;  /* 0x000000040a0a7824 */ /* 0x000fe200078e0207 */
[----:B--2---:R-:W-:Y:S02]  /*0520*/  I2FP.F32.U32 R13, R4 ;  /* 0x00000004000d7245 */ /* 0x004fe40000201000 */
[----:B------:R-:W-:Y:S01]  /*0530*/  LEA.HI R0, R0, R3, RZ, 0x2 ;  /* 0x0000000300007211 */ /* 0x000fe200078f10ff */
[C---:B------:R-:W-:Y:S01]  /*0540*/  IMAD.SHL.U32 R19, R10.reuse, 0x4, RZ ;  /* 0x000000040a137824 */ /* 0x040fe200078e00ff */
[----:B------:R-:W-:Y:S01]  /*0550*/  LEA.HI R7, R10, R10, RZ, 0x1 ;  /* 0x0000000a0a077211 */ /* 0x000fe200078f08ff */
[----:B------:R-:W-:Y:S01]  /*0560*/  FMUL R13, R13, UR4 ;  /* 0x000000040d0d7c20 */ /* 0x000fe20008400000 */
[----:B-----5:R-:W-:Y:S01]  /*0570*/  IMAD.MOV R15, RZ, RZ, -R11 ;  /* 0x000000ffff0f7224 */ /* 0x020fe200078e0a0b */
[----:B------:R-:W-:Y:S01]  /*0580*/  LOP3.LUT R0, R0, 0xfffffffc, RZ, 0xc0, !PT ;  /* 0xfffffffc00007812 */ /* 0x000fe200078ec0ff */
[----:B------:R-:W-:Y:S01]  /*0590*/  UMOV UR4, 0x20 ;  /* 0x0000002000047882 */ /* 0x000fe20000000000 */
[----:B------:R-:W-:Y:S01]  /*05a0*/  LOP3.LUT R11, R7, 0xfffffffe, RZ, 0xc0, !PT ;  /* 0xfffffffe070b7812 */ /* 0x000fe200078ec0ff */
[----:B-1----:R-:W-:Y:S01]  /*05b0*/  IMAD R7, R12, R15, UR8 ;  /* 0x000000080c077e24 */ /* 0x002fe2000f8e020f */
[----:B------:R-:W1:Y:S01]  /*05c0*/  F2I.U32.TRUNC.NTZ R13, R13 ;  /* 0x0000000d000d7305 */ /* 0x000e62000020f000 */
[----:B------:R-:W-:Y:S01]  /*05d0*/  IMAD.IADD R3, R3, 0x1, -R0 ;  /* 0x0000000103037824 */ /* 0x000fe200078e0a00 */
[C---:B------:R-:W-:Y:S01]  /*05e0*/  LOP3.LUT R19, R10.reuse, 0xc, R19, 0x78, !PT ;  /* 0x0000000c0a137812 */ /* 0x040fe200078e7813 */
[----:B------:R-:W-:Y:S01]  /*05f0*/  IMAD.IADD R12, R10, 0x1, -R11 ;  /* 0x000000010a0c7824 */ /* 0x000fe200078e0a0b */
[----:B------:R-:W-:-:S04]  /*0600*/  @!UP0 UIADD3 UR4, -UR4, 0x100000, URZ ;  /* 0x0010000004048890 */ /* 0x000fc8000fffe13f */
[----:B------:R-:W-:Y:S02]  /*0610*/  @!UP0 USHF.L.U32 UR5, UR4, 0xb, URZ ;  /* 0x0000000b04058899 */ /* 0x000fe4000800063f */
[----:B------:R-:W-:Y:S01]  /*0620*/  @!UP0 USHF.L.U32 UR4, UR4, 0x1, URZ ;  /* 0x0000000104048899 */ /* 0x000fe2000800063f */
[----:B---3--:R-:W-:Y:S02]  /*0630*/  ISETP.EQ.U32.AND P2, PT, R14, 0x1, PT ;  /* 0x000000010e00780c */ /* 0x008fe40003f42070 */
[C---:B------:R-:W-:Y:S02]  /*0640*/  ISETP.NE.AND P1, PT, R3.reuse, 0x3, PT ;  /* 0x000000030300780c */ /* 0x040fe40003f25270 */
[----:B------:R-:W-:Y:S01]  /*0650*/  ISETP.NE.AND P4, PT, R12, R7, PT ;  /* 0x000000070c00720c */ /* 0x000fe20003f85270 */
[----:B----4-:R-:W-:Y:S01]  /*0660*/  @!UP0 ULEA UR6, UR7, UR6, 0x18 ;  /* 0x0000000607068291 */ /* 0x010fe2000f8ec03f */
[----:B------:R-:W-:Y:S01]  /*0670*/  ISETP.EQ.OR P1, PT, R3, RZ, !P1 ;  /* 0x000000ff0300720c */ /* 0x000fe20004f22670 */
[----:B------:R-:W-:Y:S01]  /*0680*/  VOTEU.ALL UP0, P0 ;  /* 0x00000000003f7886 */ /* 0x000fe20000000000 */
[----:B------:R-:W-:Y:S01]  /*0690*/  LOP3.LUT P0, RZ, R8, 0x7, RZ, 0xc0, !PT ;  /* 0x0000000708ff7812 */ /* 0x000fe2000780c0ff */
[C---:B------:R-:W-:Y:S01]  /*06a0*/  VIADD R8, R2.reuse, 0xffffffff ;  /* 0xffffffff02087836 */ /* 0x040fe20000000000 */
[----:B------:R-:W-:Y:S01]  /*06b0*/  ISETP.EQ.AND P1, PT, R2, RZ, P1 ;  /* 0x000000ff0200720c */ /* 0x000fe20000f22270 */
[----:B-1----:R-:W-:Y:S01]  /*06c0*/  IMAD.MOV R23, RZ, RZ, -R13 ;  /* 0x000000ffff177224 */ /* 0x002fe200078e0a0d */
[----:B------:R-:W-:-:S02]  /*06d0*/  ISETP.LT.U32.AND P0, PT, R19, 0x2, !P0 ;  /* 0x000000021300780c */ /* 0x000fc40004701070 */
[----:B------:R-:W-:Y:S01]  /*06e0*/  ISETP.GE.U32.AND P6, PT, R8, 0x2, PT ;  /* 0x000000020800780c */ /* 0x000fe20003fc6070 */
[----:B0-----:R-:W-:Y:S01]  /*06f0*/  IMAD R11, R9, R23, R4 ;  /* 0x00000017090b7224 */ /* 0x001fe200078e0204 */
[----:B------:R-:W-:Y:S01]  /*0700*/  SEL R18, RZ, 0x1, !P1 ;  /* 0x00000001ff127807 */ /* 0x000fe20004800000 */
[----:B------:R-:W0:Y:S02]  /*0710*/  FENCE.VIEW.ASYNC.S ;  /* 0x00000000000073c6 */ /* 0x000e240000000000 */
[----:B0-----:R0:W1:Y:S01]  /*0720*/  @!UP0 SYNCS.EXCH.64 URZ, [UR6+0x50], UR4 ;  /* 0x00005004063f85b2 */ /* 0x0010620008000100 */
[----:B------:R-:W-:Y:S02]  /*0730*/  @P4 LEA.HI R0, R19, R19, RZ, 0x1 ;  /* 0x0000001313004211 */ /* 0x000fe400078f08ff */
[----:B------:R-:W-:Y:S02]  /*0740*/  SEL R18, R18, 0x2, P6 ;  /* 0x0000000212127807 */ /* 0x000fe40003000000 */
[----:B------:R-:W-:-:S04]  /*0750*/  @P4 SHF.R.S32.HI R0, RZ, 0x1, R0 ;  /* 0x00000001ff004819 */ /* 0x000fc80000011400 */
[----:B------:R-:W-:Y:S02]  /*0760*/  @P4 ISETP.NE.AND P5, PT, R0, R11, PT ;  /* 0x0000000b0000420c */ /* 0x000fe40003fa5270 */
[----:B------:R-:W-:Y:S02]  /*0770*/  SEL R11, RZ, 0x1, !P0 ;  /* 0x00000001ff0b7807 */ /* 0x000fe40004000000 */
[----:B------:R-:W-:Y:S02]  /*0780*/  @P4 SEL R22, RZ, 0x1, P5 ;  /* 0x00000001ff164807 */ /* 0x000fe40002800000 */
[----:B------:R-:W-:Y:S01]  /*0790*/  LOP3.LUT R0, R63, 0x7f, RZ, 0xc0, !PT ;  /* 0x0000007f3f007812 */ /* 0x000fe200078ec0ff */
[----:B------:R0:W2:Y:S01]  /*07a0*/  @!UP1 SYNCS.EXCH.64 URZ, [UR6+0x58], UR4 ;  /* 0x00005804063f95b2 */ /* 0x0000a20008000100 */
[----:B------:R-:W-:Y:S01]  /*07b0*/  LOP3.LUT R22, R22, R11, RZ, 0xc0, !PT ;  /* 0x0000000b16167212 */ /* 0x000fe200078ec0ff */
[----:B------:R-:W-:Y:S01]  /*07c0*/  NOP ;  /* 0x0000000000007918 */ /* 0x000fe20000000000 */
[----:B------:R-:W-:Y:S05]  /*07d0*/  @!P2 BRA `(.L_x_3) ;  /* 0x000000000008a947 */ /* 0x000fea0003800000 */
[----:B-12---:R-:W-:Y:S01]  /*07e0*/  UCGABAR_ARV ;  /* 0x00000000000079c7 */ /* 0x006fe20008000000 */
[----:B------:R-:W-:Y:S05]  /*07f0*/  BRA `(.L_x_4) ;  /* 0x0000000000047947 */ /* 0x000fea0003800000 */
.L_x_3:
[----:B-12---:R-:W-:Y:S01]  /*0800*/  NOP ;  /* 0x0000000000007918 */ /* 0x006fe20000000000 */
.L_x_4:
[----:B------:R-:W1:Y:S01]  /*0810*/  LDC R2, c[0x0][0x65c] ;  /* 0x00019700ff027b82 */ /* 0x000e620000000800 */
[----:B------:R-:W-:Y:S02]  /*0820*/  IMAD.U32 R10, RZ, RZ, UR8 ;  /* 0x00000008ff0a7e24 */ /* 0x000fe4000f8e00ff */
[----:B------:R-:W-:Y:S01]  /*0830*/  IMAD.MOV.U32 R11, RZ, RZ, RZ ;  /* 0x000000ffff0b7224 */ /* 0x000fe200078e00ff */
[----:B-1----:R-:W-:-:S04]  /*0840*/  ISETP.NE.AND P1, PT, R2, 0x1, PT ;  /* 0x000000010200780c */ /* 0x002fc80003f25270 */
[----:B------:R-:W-:-:S09]  /*0850*/  P2R R5, PR, RZ, 0x2 ;  /* 0x00000002ff057803 */ /* 0x000fd20000000000 */
[----:B------:R-:W1:Y:S01]  /*0860*/  @P1 LDC R17, c[0x0][0x10] ;  /* 0x00000400ff111b82 */ /* 0x000e620000000800 */
[----:B------:R-:W-:Y:S02]  /*0870*/  @P1 IMAD.MOV.U32 R5, RZ, RZ, RZ ;  /* 0x000000ffff051224 */ /* 0x000fe400078e00ff */
[----:B------:R-:W-:-:S05]  /*0880*/  @P1 IMAD.MOV.U32 R15, RZ, RZ, RZ ;  /* 0x000000ffff0f1224 */ /* 0x000fca00078e00ff */
[----:B------:R-:W2:Y:S01]  /*0890*/  @!P1 LDC R13, c[0x0][0xc] ;  /* 0x00000300ff0d9b82 */ /* 0x000ea20000000800 */
[----:B0-----:R-:W-:Y:S01]  /*08a0*/  ULDC UR4, c[0x0][0xc] ;  /* 0x0000030000047ab9 */ /* 0x001fe20000000800 */
[----:B------:R-:W-:Y:S01]  /*08b0*/  ULDC UR5, c[0x0][0x10] ;  /* 0x0000040000057ab9 */ /* 0x000fe20000000800 */
[----:B------:R-:W-:Y:S01]  /*08c0*/  ULDC UR6, c[0x0][0x14] ;  /* 0x0000050000067ab9 */ /* 0x000fe20000000800 */
[----:B------:R-:W-:-:S04]  /*08d0*/  UIMAD.WIDE.U32 UR4, UR4, UR5, URZ ;  /* 0x00000005040472a5 */ /* 0x000fc8000f8e003f */
[----:B------:R-:W-:Y:S02]  /*08e0*/  UIMAD.WIDE.U32 UR38, UR4, UR6, URZ ;  /* 0x00000006042672a5 */ /* 0x000fe4000f8e003f */
[----:B------:R-:W-:-:S04]  /*08f0*/  UIMAD UR41, UR5, UR6, URZ ;  /* 0x00000006052972a4 */ /* 0x000fc8000f8e023f */
[----:B------:R-:W-:Y:S01]  /*0900*/  UIADD3 UR41, UR39, UR41, URZ ;  /* 0x0000002927297290 */ /* 0x000fe2000fffe03f */
[----:B-1----:R-:W-:-:S04]  /*0910*/  @P1 IMAD.WIDE.U32 R16, R17, UR8, R4 ;  /* 0x0000000811101c25 */ /* 0x002fc8000f8e0004 */
[----:B------:R-:W-:Y:S02]  /*0920*/  @P1 IMAD.IADD R17, R17, 0x1, R15 ;  /* 0x0000000111111824 */ /* 0x000fe400078e020f */
[----:B--2---:R-:W-:-:S04]  /*0930*/  @!P1 IMAD.WIDE.U32 R10, R4, R13, R10 ;  /* 0x0000000d040a9225 */ /* 0x004fc800078e000a */
[----:B------:R-:W-:Y:S02]  /*0940*/  @!P1 IMAD.MOV.U32 R16, RZ, RZ, R10 ;  /* 0x000000ffff109224 */ /* 0x000fe400078e000a */
[----:B------:R-:W-:Y:S01]  /*0950*/  @!P1 IMAD.MOV.U32 R17, RZ, RZ, R11 ;  /* 0x000000ffff119224 */ /* 0x000fe200078e000b */
[----:B------:R-:W-:Y:S06]  /*0960*/  @!P2 BRA `(.L_x_5) ;  /* 0x00000000000ca947 */ /* 0x000fec0003800000 */
[----:B------:R-:W-:Y:S01]  /*0970*/  UCGABAR_WAIT ;  /* 0x0000000000007dc7 */ /* 0x000fe20008000000 */
[----:B------:R-:W-:Y:S01]  /*0980*/  CCTL.IVALL ;  /* 0x00000000ff00798f */ /* 0x000fe20002000000 */
[----:B------:R-:W-:Y:S05]  /*0990*/  BRA `(.L_x_6) ;  /* 0x0000000000047947 */ /* 0x000fea0003800000 */
.L_x_5:
[----:B------:R-:W-:Y:S06]  /*09a0*/  BAR.SYNC.DEFER_BLOCKING 0x0 ;  /* 0x0000000000007b1d */ /* 0x000fec0000010000 */
.L_x_6:
[----:B------:R-:W-:Y:S05]  /*09b0*/  @!P3 BRA `(.L_x_7) ;  /* 0x0000004000f8b947 */ /* 0x000fea0003800000 */
[----:B------:R-:W-:-:S13]  /*09c0*/  ISETP.GT.U32.AND P0, PT, R8, 0x1, PT ;  /* 0x000000010800780c */ /* 0x000fda0003f04070 */
[----:B------:R-:W-:Y:S05]  /*09d0*/  @P0 EXIT ;  /* 0x000000000000094d */ /* 0x000fea0003800000 */
[----:B------:R-:W-:Y:S01]  /*09e0*/  ULDC.64 UR4, c[0x0][0x650] ;  /* 0x0001940000047ab9 */ /* 0x000fe20000000a00 */
[----:B------:R-:W-:Y:S01]  /*09f0*/  PRMT R3, RZ, 0x7610, R3 ;  /* 0x00007610ff037816 */ /* 0x000fe20000000003 */
[----:B------:R-:W-:Y:S01]  /*0a00*/  IMAD.MOV.U32 R71, RZ, RZ, -0x1 ;  /* 0xffffffffff477424 */ /* 0x000fe200078e00ff */
[----:B------:R-:W-:Y:S01]  /*0a10*/  ISETP.GE.U32.AND P0, PT, R16, UR4, PT ;  /* 0x0000000410007c0c */ /* 0x000fe2000bf06070 */
[----:B------:R-:W-:Y:S02]  /*0a20*/  IMAD.MOV.U32 R70, RZ, RZ, -0x1 ;  /* 0xffffffffff467424 */ /* 0x000fe400078e00ff */
[----:B------:R-:W-:Y:S01]  /*0a30*/  IMAD.MOV.U32 R69, RZ, RZ, -0x1 ;  /* 0xffffffffff457424 */ /* 0x000fe200078e00ff */
[----:B------:R-:W-:-:S13]  /*0a40*/  ISETP.GE.U32.AND.EX P0, PT, R17, UR5, PT, P0 ;  /* 0x0000000511007c0c */ /* 0x000fda000bf06100 */
[----:B------:R-:W-:Y:S05]  /*0a50*/  @P0 BRA `(.L_x_8) ;  /* 0x0000000400280947 */ /* 0x000fea0003800000 */
[----:B------:R-:W0:Y:S01]  /*0a60*/  LDC.64 R24, c[0x0][0x628] ;  /* 0x00018a00ff187b82 */ /* 0x000e220000000a00 */
[----:B------:R-:W-:Y:S02]  /*0a70*/  IMAD.MOV.U32 R10, RZ, RZ, R16 ;  /* 0x000000ffff0a7224 */ /* 0x000fe400078e0010 */
[----:B------:R-:W-:-:S05]  /*0a80*/  IMAD.MOV.U32 R11, RZ, RZ, R17 ;  /* 0x000000ffff0b7224 */ /* 0x000fca00078e0011 */
[----:B------:R-:W1:Y:S08]  /*0a90*/  LDC R8, c[0x0][0x630] ;  /* 0x00018c00ff087b82 */ /* 0x000e700000000800 */
[----:B------:R-:W2:Y:S01]  /*0aa0*/  LDC.64 R26, c[0x0][0x620] ;  /* 0x00018800ff1a7b82 */ /* 0x000ea20000000a00 */
[----:B0-----:R-:W-:-:S04]  /*0ab0*/  ISETP.NE.U32.AND P0, PT, R24, RZ, PT ;  /* 0x000000ff1800720c */ /* 0x001fc80003f05070 */
[----:B------:R-:W-:-:S13]  /*0ac0*/  ISETP.NE.AND.EX P0, PT, R25, RZ, PT, P0 ;  /* 0x000000ff1900720c */ /* 0x000fda0003f05300 */
[----:B-12---:R-:W-:Y:S05]  /*0ad0*/  @!P0 BRA `(.L_x_9) ;  /* 0x0000000000288947 */ /* 0x006fea0003800000 */
[----:B------:R-:W0:Y:S02]  /*0ae0*/  LDC R3, c[0x0][0x634] ;  /* 0x00018d00ff037b82 */ /* 0x000e240000000800 */
[----:B0-----:R-:W-:-:S05]  /*0af0*/  IADD3 R3, P0, R16, R3, RZ ;  /* 0x0000000310037210 */ /* 0x001fca0007f1e0ff */
[----:B------:R-:W-:-:S04]  /*0b00*/  IMAD.X R21, RZ, RZ, R17, P0 ;  /* 0x000000ffff157224 */ /* 0x000fc800000e0611 */
[----:B------:R-:W-:-:S04]  /*0b10*/  IMAD.WIDE.U32 R10, R21, R24, RZ ;  /* 0x00000018150a7225 */ /* 0x000fc800078e00ff */
[----:B------:R-:W-:-:S04]  /*0b20*/  IMAD.WIDE.U32 R12, P0, R3, R25, R10 ;  /* 0x00000019030c7225 */ /* 0x000fc8000780000a */
[----:B------:R-:W-:-:S04]  /*0b30*/  IMAD.WIDE.U32 R10, R3, R24, RZ ;  /* 0x00000018030a7225 */ /* 0x000fc800078e00ff */
[----:B------:R-:W-:Y:S01]  /*0b40*/  IMAD.X R15, RZ, RZ, RZ, P0 ;  /* 0x000000ffff0f7224 */ /* 0x000fe200000e06ff */
[----:B------:R-:W-:Y:S01]  /*0b50*/  IADD3 RZ, P0, R11, R12, RZ ;  /* 0x0000000c0bff7210 */ /* 0x000fe20007f1e0ff */
[----:B------:R-:W-:-:S04]  /*0b60*/  IMAD.MOV.U32 R14, RZ, RZ, R13 ;  /* 0x000000ffff0e7224 */ /* 0x000fc800078e000d */
[----:B------:R-:W-:-:S08]  /*0b70*/  IMAD.WIDE.U32.X R10, R21, R25, R14, P0 ;  /* 0x00000019150a7225 */ /* 0x000fd000000e040e */
.L_x_9:
[----:B------:R-:W0:Y:S01]  /*0b80*/  LDC.64 R30, c[0x0][0x640] ;  /* 0x00019000ff1e7b82 */ /* 0x000e220000000a00 */
[-CC-:B------:R-:W-:Y:S02]  /*0b90*/  SHF.R.U64 R69, R10, R8.reuse, R11.reuse ;  /* 0x000000080a457219 */ /* 0x180fe4000000120b */
[----:B------:R-:W-:Y:S02]  /*0ba0*/  SHF.R.U32.HI R3, RZ, R8, R11 ;  /* 0x00000008ff037219 */ /* 0x000fe4000001160b */
[----:B------:R-:W-:-:S03]  /*0bb0*/  IADD3 R5, P0, RZ, -R69, RZ ;  /* 0x80000045ff057210 */ /* 0x000fc60007f1e0ff */
[----:B------:R-:W1:Y:S02]  /*0bc0*/  LDC R12, c[0x0][0x618] ;  /* 0x00018600ff0c7b82 */ /* 0x000e640000000800 */
[----:B------:R-:W-:Y:S02]  /*0bd0*/  IMAD.X R3, RZ, RZ, ~R3, P0 ;  /* 0x000000ffff037224 */ /* 0x000fe400000e0e03 */
[----:B------:R-:W-:-:S04]  /*0be0*/  IMAD.WIDE.U32 R10, R5, R26, R16 ;  /* 0x0000001a050a7225 */ /* 0x000fc800078e0010 */
[----:B------:R-:W2:Y:S01]  /*0bf0*/  LDC R20, c[0x0][0x608] ;  /* 0x00018200ff147b82 */ /* 0x000ea20000000800 */
[----:B------:R-:W-:Y:S02]  /*0c00*/  IMAD R8, R3, R26, RZ ;  /* 0x0000001a03087224 */ /* 0x000fe400078e02ff */
[----:B------:R-:W-:Y:S02]  /*0c10*/  IMAD.MOV.U32 R3, RZ, RZ, -0x1 ;  /* 0xffffffffff037424 */ /* 0x000fe400078e00ff */
[----:B------:R-:W-:Y:S02]  /*0c20*/  IMAD R5, R5, R27, R8 ;  /* 0x0000001b05057224 */ /* 0x000fe400078e0208 */
[----:B------:R-:W-:Y:S01]  /*0c30*/  IMAD R26, R9, R23, R4 ;  /* 0x00000017091a7224 */ /* 0x000fe200078e0204 */
[----:B------:R-:W3:Y:S01]  /*0c40*/  LDC R28, c[0x0][0x658] ;  /* 0x00019600ff1c7b82 */ /* 0x000ee20000000800 */
[----:B------:R-:W-:Y:S01]  /*0c50*/  IMAD.IADD R5, R11, 0x1, R5 ;  /* 0x000000010b057824 */ /* 0x000fe200078e0205 */
[----:B0-----:R-:W-:Y:S01]  /*0c60*/  ISETP.NE.U32.AND P0, PT, R30, RZ, PT ;  /* 0x000000ff1e00720c */ /* 0x001fe20003f05070 */
[----:B------:R-:W-:-:S03]  /*0c70*/  IMAD.MOV.U32 R23, RZ, RZ, 0x1 ;  /* 0x00000001ff177424 */ /* 0x000fc600078e00ff */
[----:B------:R-:W-:Y:S02]  /*0c80*/  ISETP.NE.AND.EX P0, PT, R31, RZ, PT, P0 ;  /* 0x000000ff1f00720c */ /* 0x000fe40003f05300 */
[----:B------:R-:W0:Y:S01]  /*0c90*/  LDC R24, c[0x0][0x600] ;  /* 0x00018000ff187b82 */ /* 0x000e220000000800 */
[-CC-:B-1----:R-:W-:Y:S02]  /*0ca0*/  SHF.R.U64 R14, R10, R12.reuse, R5.reuse ;  /* 0x0000000c0a0e7219 */ /* 0x182fe40000001205 */
[----:B------:R-:W-:-:S05]  /*0cb0*/  SHF.R.U32.HI R5, RZ, R12, R5 ;  /* 0x0000000cff057219 */ /* 0x000fca0000011605 */
[----:B------:R-:W1:Y:S01]  /*0cc0*/  LDC R15, c[0x0][0x648] ;  /* 0x00019200ff0f7b82 */ /* 0x000e620000000800 */
[-CC-:B--2---:R-:W-:Y:S02]  /*0cd0*/  SHF.R.U64 R27, R14, R20.reuse, R5.reuse ;  /* 0x000000140e1b7219 */ /* 0x184fe40000001205 */
[----:B------:R-:W-:-:S05]  /*0ce0*/  SHF.R.U32.HI R5, RZ, R20, R5 ;  /* 0x00000014ff057219 */ /* 0x000fca0000011605 */
[----:B------:R-:W2:Y:S01]  /*0cf0*/  LDC R21, c[0x0][0x638] ;  /* 0x00018e00ff157b82 */ /* 0x000ea20000000800 */
[-CC-:B---3--:R-:W-:Y:S02]  /*0d00*/  SHF.R.U64 R20, R27, R28.reuse, R5.reuse ;  /* 0x0000001c1b147219 */ /* 0x188fe40000001205 */
[-C--:B------:R-:W-:Y:S02]  /*0d10*/  SHF.L.U32 R3, R3, R28.reuse, RZ ;  /* 0x0000001c03037219 */ /* 0x080fe400000006ff */
[----:B------:R-:W-:Y:S01]  /*0d20*/  SHF.R.U32.HI R5, RZ, R28, R5 ;  /* 0x0000001cff057219 */ /* 0x000fe20000011605 */
[----:B------:R-:W-:Y:S01]  /*0d30*/  IMAD.MOV.U32 R4, RZ, RZ, R20 ;  /* 0x000000ffff047224 */ /* 0x000fe200078e0014 */
[----:B------:R-:W-:Y:S01]  /*0d40*/  LOP3.LUT R12, RZ, R3, RZ, 0x33, !PT ;  /* 0x00000003ff0c7212 */ /* 0x000fe200078e33ff */
[----:B------:R-:W3:Y:S01]  /*0d50*/  LDC R25, c[0x0][0x610] ;  /* 0x00018400ff197b82 */ /* 0x000ee20000000800 */
[----:B------:R-:W-:Y:S05]  /*0d60*/  @!P0 BRA `(.L_x_10) ;  /* 0x0000000000288947 */ /* 0x000fea0003800000 */
[----:B------:R-:W4:Y:S02]  /*0d70*/  LDC R3, c[0x0][0x64c] ;  /* 0x00019300ff037b82 */ /* 0x000f240000000800 */
[----:B----4-:R-:W-:-:S05]  /*0d80*/  IADD3 R3, P0, R20, R3, RZ ;  /* 0x0000000314037210 */ /* 0x010fca0007f1e0ff */
        /* <DEDUP_REMOVED lines=8> */
.L_x_10:
[----:B-1----:R-:W-:Y:S01]  /*0e10*/  SHF.R.U64 R4, R4, R15, R5 ;  /* 0x0000000f04047219 */ /* 0x002fe20000001205 */
[----:B0-----:R-:W-:Y:S01]  /*0e20*/  VIADD R5, R24, 0xffffffff ;  /* 0xffffffff18057836 */ /* 0x001fe20000000000 */
[----:B------:R-:W-:Y:S02]  /*0e30*/  SHF.L.U32 R3, R23, R28, RZ ;  /* 0x0000001c17037219 */ /* 0x000fe400000006ff */
[----:B------:R-:W-:Y:S01]  /*0e40*/  LOP3.LUT R12, R27, R12, RZ, 0xc0, !PT ;  /* 0x0000000c1b0c7212 */ /* 0x000fe200078ec0ff */
[----:B------:R-:W-:Y:S01]  /*0e50*/  IMAD.MOV R8, RZ, RZ, -R4 ;  /* 0x000000ffff087224 */ /* 0x000fe200078e0a04 */
[----:B------:R-:W-:-:S03]  /*0e60*/  SEL R7, R7, R26, !P1 ;  /* 0x0000001a07077207 */ /* 0x000fc60004800000 */
[----:B------:R-:W-:Y:S01]  /*0e70*/  IMAD R12, R3, R4, R12 ;  /* 0x00000004030c7224 */ /* 0x000fe200078e020c */
[----:B------:R-:W-:Y:S01]  /*0e80*/  LOP3.LUT R4, R14, R5, RZ, 0xc0, !PT ;  /* 0x000000050e047212 */ /* 0x000fe200078ec0ff */
[----:B--2---:R-:W-:Y:S02]  /*0e90*/  IMAD R3, R8, R21, R20 ;  /* 0x0000001508037224 */ /* 0x004fe400078e0214 */
[----:B---3--:R-:W-:Y:S02]  /*0ea0*/  IMAD R7, R12, R25, R7 ;  /* 0x000000190c077224 */ /* 0x008fe400078e0207 */
[----:B------:R-:W-:Y:S02]  /*0eb0*/  IMAD.MOV.U32 R5, RZ, RZ, 0x1 ;  /* 0x00000001ff057424 */ /* 0x000fe400078e00ff */
[----:B------:R-:W-:-:S03]  /*0ec0*/  IMAD R4, R3, R24, R4 ;  /* 0x0000001803047224 */ /* 0x000fc600078e0204 */
[----:B------:R-:W-:Y:S02]  /*0ed0*/  PRMT R3, R5, 0x7610, R3 ;  /* 0x0000761005037816 */ /* 0x000fe40000000003 */
[----:B------:R-:W-:Y:S02]  /*0ee0*/  SEL R70, R4, R7, !P1 ;  /* 0x0000000704467207 */ /* 0x000fe40004800000 */
[----:B------:R-:W-:-:S07]  /*0ef0*/  SEL R71, R7, R4, !P1 ;  /* 0x0000000407477207 */ /* 0x000fce0004800000 */
.L_x_8:
[----:B------:R-:W-:-:S08]  /*0f00*/  NOP ;  /* 0x0000000000007918 */ /* 0x000fd00000000000 */
[----:B------:R-:W0:Y:S02]  /*0f10*/  USETMAXREG.TRY_ALLOC.CTAPOOL UP0, 0xe8 ;  /* 0x000000e8000079c8 */ /* 0x000e240008000600 */
[----:B0-----:R-:W-:-:S13]  /*0f20*/  PLOP3.LUT P0, PT, PT, PT, UP0, 0x80, 0x0 ;  /* 0x000000000000781c */ /* 0x001fda0003f0f008 */
[----:B------:R-:W-:Y:S05]  /*0f30*/  @!P0 BRA `(.L_x_8) ;  /* 0xfffffffc00f08947 */ /* 0x000fea000383ffff */
[----:B------:R-:W-:Y:S01]  /*0f40*/  ULDC.64 UR4, c[0x0][0x598] ;  /* 0x0001660000047ab9 */ /* 0x000fe20000000a00 */
[----:B------:R-:W-:Y:S01]  /*0f50*/  ULDC.64 UR36, c[0x0][0x208] ;  /* 0x0000820000247ab9 */ /* 0x000fe20000000a00 */
[----:B------:R-:W-:-:S04]  /*0f60*/  ISETP.NE.U32.AND P0, PT, RZ, UR4, PT ;  /* 0x00000004ff007c0c */ /* 0x000fc8000bf05070 */
[----:B------:R-:W-:-:S13]  /*0f70*/  ISETP.NE.AND.EX P0, PT, RZ, UR5, PT, P0 ;  /* 0x00000005ff007c0c */ /* 0x000fda000bf05300 */
[----:B------:R-:W-:Y:S05]  /*0f80*/  @!P0 BRA `(.L_x_11) ;  /* 0x00000000001c8947 */ /* 0x000fea0003800000 */
[----:B------:R-:W0:Y:S02]  /*0f90*/  LDC.64 R4, c[0x0][0x598] ;  /* 0x00016600ff047b82 */ /* 0x000e240000000a00 */
[----:B0-----:R-:W2:Y:S02]  /*0fa0*/  LDG.E.64 R4, desc[UR36][R4.64] ;  /* 0x0000002404047981 */ /* 0x001ea4000c1e1b00 */
[----:B--2---:R-:W-:-:S04]  /*0fb0*/  ISETP.NE.U32.AND P0, PT, R4, RZ, PT ;  /* 0x000000ff0400720c */ /* 0x004fc80003f05070 */
[----:B------:R-:W-:-:S13]  /*0fc0*/  ISETP.NE.AND.EX P0, PT, R5, RZ, PT, P0 ;  /* 0x000000ff0500720c */ /* 0x000fda0003f05300 */
[----:B------:R-:W-:Y:S05]  /*0fd0*/  @!P0 BRA `(.L_x_11) ;  /* 0x0000000000088947 */ /* 0x000fea0003800000 */
[----:B------:R0:W5:Y:S01]  /*0fe0*/  LD.E R23, desc[UR36][R4.64] ;  /* 0x0000002404177980 */ /* 0x000162000c101900 */
[----:B------:R-:W-:Y:S05]  /*0ff0*/  BRA `(.L_x_12) ;  /* 0x0000000000247947 */ /* 0x000fea0003800000 */
.L_x_11:
[----:B------:R-:W-:Y:S02]  /*1000*/  ULDC.64 UR4, c[0x0][0x588] ;  /* 0x0001620000047ab9 */ /* 0x000fe40000000a00 */
[----:B------:R-:W-:-:S04]  /*1010*/  ISETP.NE.U32.AND P0, PT, RZ, UR4, PT ;  /* 0x00000004ff007c0c */ /* 0x000fc8000bf05070 */
[----:B------:R-:W-:-:S13]  /*1020*/  ISETP.NE.AND.EX P0, PT, RZ, UR5, PT, P0 ;  /* 0x00000005ff007c0c */ /* 0x000fda000bf05300 */
[----:B------:R-:W-:Y:S05]  /*1030*/  @!P0 BRA `(.L_x_13) ;  /* 0x00000000000c8947 */ /* 0x000fea0003800000 */
[----:B------:R-:W0:Y:S02]  /*1040*/  LDC.64 R4, c[0x0][0x588] ;  /* 0x00016200ff047b82 */ /* 0x000e240000000a00 */
[----:B0-----:R1:W5:Y:S01]  /*1050*/  LDG.E R23, desc[UR36][R4.64] ;  /* 0x0000002404177981 */ /* 0x001362000c1e1900 */
[----:B------:R-:W-:Y:S05]  /*1060*/  BRA `(.L_x_12) ;  /* 0x0000000000087947 */ /* 0x000fea0003800000 */
.L_x_13:
[----:B------:R-:W-:Y:S02]  /*1070*/  ULDC UR4, c[0x0][0x580] ;  /* 0x0001600000047ab9 */ /* 0x000fe40000000800 */
[----:B------:R-:W-:-:S07]  /*1080*/  IMAD.U32 R23, RZ, RZ, UR4 ;  /* 0x00000004ff177e24 */ /* 0x000fce000f8e00ff */
.L_x_12:
[----:B------:R-:W-:Y:S02]  /*1090*/  ULDC.64 UR4, c[0x0][0x5a0] ;  /* 0x0001680000047ab9 */ /* 0x000fe40000000a00 */
[----:B------:R-:W-:-:S04]  /*10a0*/  ISETP.NE.U32.AND P0, PT, RZ, UR4, PT ;  /* 0x00000004ff007c0c */ /* 0x000fc8000bf05070 */
[----:B------:R-:W-:-:S13]  /*10b0*/  ISETP.NE.AND.EX P0, PT, RZ, UR5, PT, P0 ;  /* 0x00000005ff007c0c */ /* 0x000fda000bf05300 */
[----:B------:R-:W-:Y:S05]  /*10c0*/  @!P0 BRA `(.L_x_14) ;  /* 0x00000000001c8947 */ /* 0x000fea0003800000 */
[----:B01----:R-:W0:Y:S02]  /*10d0*/  LDC.64 R4, c[0x0][0x5a0] ;  /* 0x00016800ff047b82 */ /* 0x003e240000000a00 */
[----:B0-----:R-:W2:Y:S02]  /*10e0*/  LDG.E.64 R4, desc[UR36][R4.64] ;  /* 0x0000002404047981 */ /* 0x001ea4000c1e1b00 */
[----:B--2---:R-:W-:-:S04]  /*10f0*/  ISETP.NE.U32.AND P0, PT, R4, RZ, PT ;  /* 0x000000ff0400720c */ /* 0x004fc80003f05070 */
[----:B------:R-:W-:-:S13]  /*1100*/  ISETP.NE.AND.EX P0, PT, R5, RZ, PT, P0 ;  /* 0x000000ff0500720c */ /* 0x000fda0003f05300 */
[----:B------:R-:W-:Y:S05]  /*1110*/  @!P0 BRA `(.L_x_14) ;  /* 0x0000000000088947 */ /* 0x000fea0003800000 */
[----:B------:R0:W5:Y:S01]  /*1120*/  LD.E R58, desc[UR36][R4.64] ;  /* 0x00000024043a7980 */ /* 0x000162000c101900 */
[----:B------:R-:W-:Y:S05]  /*1130*/  BRA `(.L_x_15) ;  /* 0x0000000000247947 */ /* 0x000fea0003800000 */
.L_x_14:
[----:B------:R-:W-:Y:S02]  /*1140*/  ULDC.64 UR4, c[0x0][0x590] ;  /* 0x0001640000047ab9 */ /* 0x000fe40000000a00 */
[----:B------:R-:W-:-:S04]  /*1150*/  ISETP.NE.U32.AND P0, PT, RZ, UR4, PT ;  /* 0x00000004ff007c0c */ /* 0x000fc8000bf05070 */
[----:B------:R-:W-:-:S13]  /*1160*/  ISETP.NE.AND.EX P0, PT, RZ, UR5, PT, P0 ;  /* 0x00000005ff007c0c */ /* 0x000fda000bf05300 */
[----:B------:R-:W-:Y:S05]  /*1170*/  @!P0 BRA `(.L_x_16) ;  /* 0x00000000000c8947 */ /* 0x000fea0003800000 */
[----:B------:R-:W2:Y:S02]  /*1180*/  LDC.64 R58, c[0x0][0x590] ;  /* 0x00016400ff3a7b82 */ /* 0x000ea40000000a00 */
[----:B--2---:R2:W5:Y:S01]  /*1190*/  LDG.E R58, desc[UR36][R58.64] ;  /* 0x000000243a3a7981 */ /* 0x004562000c1e1900 */
[----:B------:R-:W-:Y:S05]  /*11a0*/  BRA `(.L_x_15) ;  /* 0x0000000000087947 */ /* 0x000fea0003800000 */
.L_x_16:
[----:B------:R-:W-:Y:S02]  /*11b0*/  ULDC UR4, c[0x0][0x584] ;  /* 0x0001610000047ab9 */ /* 0x000fe40000000800 */
[----:B------:R-:W-:-:S07]  /*11c0*/  IMAD.U32 R58, RZ, RZ, UR4 ;  /* 0x00000004ff3a7e24 */ /* 0x000fce000f8e00ff */
.L_x_15:
[----:B------:R-:W-:-:S13]  /*11d0*/  LOP3.LUT P0, RZ, R3, 0xff, RZ, 0xc0, !PT ;  /* 0x000000ff03ff7812 */ /* 0x000fda000780c0ff */
[----:B------:R-:W-:Y:S05]  /*11e0*/  @!P0 EXIT ;  /* 0x000000000000894d */ /* 0x000fea0003800000 */
[----:B------:R-:W3:Y:S01]  /*11f0*/  LDC R61, c[0x0][0x658] ;  /* 0x00019600ff3d7b82 */ /* 0x000ee20000000800 */
[----:B------:R-:W-:Y:S01]  /*1200*/  LOP3.LUT R6, R6, 0x1, RZ, 0xc0, !PT ;  /* 0x0000000106067812 */ /* 0x000fe200078ec0ff */
[----:B------:R-:W-:Y:S01]  /*1210*/  ULDC.64 UR6, c[0x0][0x288] ;  /* 0x0000a20000067ab9 */ /* 0x000fe20000000a00 */
[----:B------:R-:W-:Y:S01]  /*1220*/  SHF.R.U32.HI R3, RZ, 0x2, R63 ;  /* 0x00000002ff037819 */ /* 0x000fe2000001163f */
[----:B------:R-:W-:Y:S01]  /*1230*/  UIADD3 UR4, UR7, 0x7f, URZ ;  /* 0x0000007f07047890 */ /* 0x000fe2000fffe03f */
[----:B------:R-:W-:Y:S01]  /*1240*/  SHF.R.U32.HI R0, RZ, 0x1, R0 ;  /* 0x00000001ff007819 */ /* 0x000fe20000011600 */
[----:B------:R-:W-:Y:S01]  /*1250*/  IMAD.SHL.U32 R56, R6, 0x40, RZ ;  /* 0x0000004006387824 */ /* 0x000fe200078e00ff */
[----:B------:R-:W-:Y:S01]  /*1260*/  LOP3.LUT R3, R3, 0x7, RZ, 0xc0, !PT ;  /* 0x0000000703037812 */ /* 0x000fe200078ec0ff */
[----:B01----:R-:W0:Y:S01]  /*1270*/  LDC.64 R4, c[0x0][0x5c8] ;  /* 0x00017200ff047b82 */ /* 0x003e220000000a00 */
[----:B------:R-:W-:Y:S01]  /*1280*/  USHF.R.S32.HI UR5, URZ, 0x1f, UR4 ;  /* 0x0000001f3f057899 */ /* 0x000fe20008011404 */
[----:B------:R-:W-:Y:S01]  /*1290*/  LOP3.LUT R0, R0, 0x30, RZ, 0xc0, !PT ;  /* 0x0000003000007812 */ /* 0x000fe200078ec0ff */
[----:B------:R-:W-:Y:S01]  /*12a0*/  IMAD.MOV.U32 R8, RZ, RZ, 0x1 ;  /* 0x00000001ff087424 */ /* 0x000fe200078e00ff */
[--C-:B------:R-:W-:Y:S01]  /*12b0*/  LOP3.LUT R56, R56, 0x40, R3.reuse, 0xe2, !PT ;  /* 0x0000004038387812 */ /* 0x100fe200078ee203 */
[----:B------:R-:W-:Y:S01]  /*12c0*/  ULEA.HI UR5, UR5, UR4, URZ, 0x7 ;  /* 0x0000000405057291 */ /* 0x000fe2000f8f383f */
[-C--:B------:R-:W-:Y:S01]  /*12d0*/  IADD3 R3, RZ, -R0.reuse, -R3 ;  /* 0x80000000ff037210 */ /* 0x080fe20007ffe803 */
[----:B------:R-:W-:Y:S01]  /*12e0*/  IMAD.U32 R7, RZ, RZ, UR6 ;  /* 0x00000006ff077e24 */ /* 0x000fe2000f8e00ff */
[----:B------:R-:W1:Y:S01]  /*12f0*/  LDC R65, c[0x0][0x600] ;  /* 0x00018000ff417b82 */ /* 0x000e620000000800 */
[----:B------:R-:W-:Y:S01]  /*1300*/  LOP3.LUT R56, R56, R0, RZ, 0xfc, !PT ;  /* 0x0000000038387212 */ /* 0x000fe200078efcff */
[----:B------:R-:W-:Y:S01]  /*1310*/  IMAD.MOV.U32 R0, RZ, RZ, -0x1 ;  /* 0xffffffffff007424 */ /* 0x000fe200078e00ff */
[----:B------:R-:W-:Y:S01]  /*1320*/  USHF.R.S32.HI UR43, URZ, 0x7, UR5 ;  /* 0x000000073f2b7899 */ /* 0x000fe20008011405 */
[C---:B------:R-:W-:Y:S01]  /*1330*/  LOP3.LUT R62, R63.reuse, 0x3, RZ, 0xc0, !PT ;  /* 0x000000033f3e7812 */ /* 0x040fe200078ec0ff */
[----:B------:R-:W-:Y:S01]  /*1340*/  IMAD R3, R6, -0x40, R3 ;  /* 0xffffffc006037824 */ /* 0x000fe200078e0203 */
[C---:B------:R-:W-:Y:S01]  /*1350*/  LOP3.LUT R64, R63.reuse, 0x80, RZ, 0xc0, !PT ;  /* 0x000000803f407812 */ /* 0x040fe200078ec0ff */
[----:B------:R-:W-:Y:S01]  /*1360*/  UISETP.LT.AND UP0, UPT, UR43, 0x1, UPT ;  /* 0x000000012b00788c */ /* 0x000fe2000bf01270 */
[-C--:B---3--:R-:W-:Y:S01]  /*1370*/  SHF.L.U32 R0, R0, R61.reuse, RZ ;  /* 0x0000003d00007219 */ /* 0x088fe200000006ff */
[----:B------:R-:W-:Y:S01]  /*1380*/  ULDC UR4, c[0x0][0x284] ;  /* 0x0000a10000047ab9 */ /* 0x000fe20000000800 */
[----:B------:R-:W-:Y:S01]  /*1390*/  IMAD R62, R62, -0x2, R7 ;  /* 0xfffffffe3e3e7824 */ /* 0x000fe200078e0207 */
[----:B------:R-:W-:Y:S01]  /*13a0*/  USEL UR44, UR43, 0x1, UP0 ;  /* 0x000000012b2c7887 */ /* 0x000fe20008000000 */
[----:B------:R-:W-:Y:S01]  /*13b0*/  SHF.L.U32 R61, R8, R61, RZ ;  /* 0x0000003d083d7219 */ /* 0x000fe200000006ff */
[----:B------:R-:W-:Y:S01]  /*13c0*/  IMAD.SHL.U32 R63, R63, 0x2, RZ ;  /* 0x000000023f3f7824 */ /* 0x000fe200078e00ff */
[----:B------:R-:W-:Y:S01]  /*13d0*/  LOP3.LUT R68, R18, 0x1, RZ, 0xfc, !PT ;  /* 0x0000000112447812 */ /* 0x000fe200078efcff */
[----:B------:R-:W-:Y:S01]  /*13e0*/  VIADD R67, R3, UR4 ;  /* 0x0000000403437c36 */ /* 0x000fe20008000000 */
[C---:B0-----:R-:W-:Y:S01]  /*13f0*/  SHF.L.U64.HI R60, R4.reuse, 0x3, R5 ;  /* 0x00000003043c7819 */ /* 0x041fe20000010205 */
[----:B--2---:R-:W-:Y:S01]  /*1400*/  IMAD.SHL.U32 R59, R4, 0x8, RZ ;  /* 0x00000008043b7824 */ /* 0x004fe200078e00ff */
[----:B------:R-:W-:Y:S01]  /*1410*/  SHF.R.U32.HI R64, RZ, 0x7, R64 ;  /* 0x00000007ff407819 */ /* 0x000fe20000011640 */
[----:B------:R-:W-:Y:S01]  /*1420*/  IMAD.MOV.U32 R57, RZ, RZ, RZ ;  /* 0x000000ffff397224 */ /* 0x000fe200078e00ff */
[----:B------:R-:W-:Y:S01]  /*1430*/  LOP3.LUT R66, RZ, R0, RZ, 0x33, !PT ;  /* 0x00000000ff427212 */ /* 0x000fe200078e33ff */
[----:B------:R-:W-:Y:S01]  /*1440*/  UIADD3 UR44, UR43, -UR44, URZ ;  /* 0x8000002c2b2c7290 */ /* 0x000fe2000fffe03f */
[----:B------:R-:W-:Y:S01]  /*1450*/  UMOV UR40, URZ ;  /* 0x0000003f00287c82 */ /* 0x000fe20008000000 */
[----:B-1----:R-:W-:Y:S01]  /*1460*/  VIADD R65, R65, 0xffffffff ;  /* 0xffffffff41417836 */ /* 0x002fe20000000000 */
[----:B------:R-:W-:-:S09]  /*1470*/  UMOV UR42, URZ ;  /* 0x0000003f002a7c82 */ /* 0x000fd20008000000 */
.L_x_98:
[----:B0-----:R-:W0:Y:S01]  /*1480*/  SHFL.IDX PT, R0, R64, RZ, 0x1f ;  /* 0x00001fff40007589 */ /* 0x001e2200000e0000 */
[----:B-1----:R-:W1:Y:S01]  /*1490*/  S2UR UR7, SR_CgaCtaId ;  /* 0x00000000000779c3 */ /* 0x002e620000008800 */
[----:B------:R-:W-:Y:S01]  /*14a0*/  UMOV UR6, 0x400 ;  /* 0x0000040000067882 */ /* 0x000fe20000000000 */
[----:B0-----:R-:W-:Y:S01]  /*14b0*/  R2UR UR4, R0 ;  /* 0x00000000000472ca */ /* 0x001fe200000e0000 */
[----:B-1----:R-:W-:-:S12]  /*14c0*/  ULEA UR6, UR7, UR6, 0x18 ;  /* 0x0000000607067291 */ /* 0x002fd8000f8ec03f */
[----:B------:R-:W-:-:S04]  /*14d0*/  ULEA.HI UR5, UR4, UR4, URZ, 0x1 ;  /* 0x0000000404057291 */ /* 0x000fc8000f8f083f */
[----:B------:R-:W-:-:S04]  /*14e0*/  ULOP3.LUT UR5, UR5, 0x7fffe, URZ, 0xc0, !UPT ;  /* 0x0007fffe05057892 */ /* 0x000fc8000f8ec03f */
[----:B------:R-:W-:-:S03]  /*14f0*/  UIADD3 UR5, UR4, -UR5, URZ ;  /* 0x8000000504057290 */ /* 0x000fc6000fffe03f */
[----:B------:R-:W-:Y:S01]  /*1500*/  ULDC UR4, c[0x0][0x28c] ;  /* 0x0000a30000047ab9 */ /* 0x000fe20000000800 */
[----:B------:R-:W-:Y:S01]  /*1510*/  ULEA UR5, UR5, UR6, 0xd ;  /* 0x0000000605057291 */ /* 0x000fe2000f8e683f */
[----:B------:R-:W-:-:S03]  /*1520*/  ISETP.LT.AND P0, PT, RZ, UR4, PT ;  /* 0x00000004ff007c0c */ /* 0x000fc6000bf01270 */
[----:B------:R-:W-:-:S04]  /*1530*/  UIADD3 UR5, UR5, 0x100, URZ ;  /* 0x0000010005057890 */ /* 0x000fc8000fffe03f */
[----:B------:R-:W-:-:S04]  /*1540*/  USHF.R.U32.HI UR5, URZ, 0x4, UR5 ;  /* 0x000000043f057899 */ /* 0x000fc80008011605 */
[----:B------:R-:W-:-:S04]  /*1550*/  ULOP3.LUT UR5, UR5, 0x3fff, URZ, 0xc0, !UPT ;  /* 0x00003fff05057892 */ /* 0x000fc8000f8ec03f */
[----:B------:R-:W-:Y:S01]  /*1560*/  ULOP3.LUT UR45, UR5, 0x10000, URZ, 0xfc, !UPT ;  /* 0x00010000052d7892 */ /* 0x000fe2000f8efc3f */
[----:B--2345:R-:W-:Y:S11]  /*1570*/  @P0 BRA `(.L_x_17) ;  /* 0x0000000000400947 */ /* 0x03cff60003800000 */
[----:B------:R-:W-:Y:S01]  /*1580*/  MOV R0, 0x0 ;  /* 0x0000000000007802 */ /* 0x000fe20000000f00 */
[----:B------:R-:W-:Y:S01]  /*1590*/  ULDC.64 UR4, c[0x4][0x68] ;  /* 0x01001a0000047ab9 */ /* 0x000fe20000000a00 */
[----:B------:R-:W-:Y:S01]  /*15a0*/  ULDC.64 UR6, c[0x4][0x8] ;  /* 0x0100020000067ab9 */ /* 0x000fe20000000a00 */
[----:B------:R-:W-:Y:S01]  /*15b0*/  IMAD.U32 R4, RZ, RZ, UR4 ;  /* 0x00000004ff047e24 */ /* 0x000fe2000f8e00ff */
[----:B------:R0:W1:Y:S01]  /*15c0*/  LDC.64 R14, c[0x4][R0] ;  /* 0x01000000000e7b82 */ /* 0x0000620000000a00 */
[----:B------:R-:W-:Y:S01]  /*15d0*/  IMAD.U32 R5, RZ, RZ, UR5 ;  /* 0x00000005ff057e24 */ /* 0x000fe2000f8e00ff */
[----:B------:R-:W-:Y:S01]  /*15e0*/  ULDC.64 UR4, c[0x4][0x70] ;  /* 0x01001c0000047ab9 */ /* 0x000fe20000000a00 */
[----:B------:R-:W-:Y:S02]  /*15f0*/  IMAD.U32 R10, RZ, RZ, UR6 ;  /* 0x00000006ff0a7e24 */ /* 0x000fe4000f8e00ff */
[----:B------:R-:W-:Y:S02]  /*1600*/  IMAD.U32 R6, RZ, RZ, UR4 ;  /* 0x00000004ff067e24 */ /* 0x000fe4000f8e00ff */
[----:B------:R-:W-:-:S02]  /*1610*/  IMAD.U32 R7, RZ, RZ, UR5 ;  /* 0x00000005ff077e24 */ /* 0x000fc4000f8e00ff */
[----:B------:R-:W-:Y:S02]  /*1620*/  IMAD.U32 R11, RZ, RZ, UR7 ;  /* 0x00000007ff0b7e24 */ /* 0x000fe4000f8e00ff */
[----:B------:R-:W-:Y:S02]  /*1630*/  IMAD.MOV.U32 R8, RZ, RZ, 0x1e1 ;  /* 0x000001e1ff087424 */ /* 0x000fe400078e00ff */
[----:B------:R-:W-:Y:S02]  /*1640*/  IMAD.MOV.U32 R12, RZ, RZ, 0x1 ;  /* 0x00000001ff0c7424 */ /* 0x000fe400078e00ff */
[----:B0-----:R-:W-:-:S07]  /*1650*/  IMAD.MOV.U32 R13, RZ, RZ, RZ ;  /* 0x000000ffff0d7224 */ /* 0x001fce00078e00ff */
[----:B------:R-:W-:-:S07]  /*1660*/  LEPC R20, `(.L_x_17) ;  /* 0x000000001014794e */ /* 0x000fce0000000000 */
[----:B-1---5:R-:W-:Y:S05]  /*1670*/  CALL.ABS.NOINC R14 ;  /* 0x000000000e007343 */ /* 0x022fea0003c00000 */
.L_x_17:
[----:B------:R-:W-:-:S13]  /*1680*/  ISETP.NE.AND P0, PT, R68, 0x3, PT ;  /* 0x000000034400780c */ /* 0x000fda0003f05270 */
[----:B------:R-:W-:Y:S05]  /*1690*/  @!P0 BRA `(.L_x_18) ;  /* 0x0000000000048947 */ /* 0x000fea0003800000 */
[----:B------:R-:W-:Y:S01]  /*16a0*/  BPT.TRAP 0x1 ;  /* 0x000000040000795c */ /* 0x000fe20000300000 */
.L_x_18:
[----:B------:R-:W0:Y:S01]  /*16b0*/  S2UR UR5, SR_CgaCtaId ;  /* 0x00000000000579c3 */ /* 0x000e220000008800 */
[----:B------:R-:W-:Y:S01]  /*16c0*/  UMOV UR4, 0x400 ;  /* 0x0000040000047882 */ /* 0x000fe20000000000 */
[----:B------:R-:W-:Y:S02]  /*16d0*/  IMAD.U32 R0, RZ, RZ, UR40 ;  /* 0x00000028ff007e24 */ /* 0x000fe4000f8e00ff */
[----:B------:R-:W-:-:S03]  /*16e0*/  IMAD.U32 R3, RZ, RZ, UR42 ;  /* 0x0000002aff037e24 */ /* 0x000fc6000f8e00ff */
[----:B------:R-:W-:Y:S01]  /*16f0*/  SHF.L.U32 R0, R0, 0x1f, RZ ;  /* 0x0000001f00007819 */ /* 0x000fe200000006ff */
[----:B0-----:R-:W-:-:S06]  /*1700*/  ULEA UR4, UR5, UR4, 0x18 ;  /* 0x0000000405047291 */ /* 0x001fcc000f8ec03f */
[----:B------:R-:W-:-:S04]  /*1710*/  IMAD.U32 R6, RZ, RZ, UR4 ;  /* 0x00000004ff067e24 */ /* 0x000fc8000f8e00ff */
[----:B------:R-:W-:-:S04]  /*1720*/  IMAD R3, R3, 0x8, R6 ;  /* 0x0000000803037824 */ /* 0x000fc800078e0206 */
[----:B------:R0:W1:Y:S01]  /*1730*/  SYNCS.PHASECHK.TRANS64.TRYWAIT P1, [R3+URZ], R0 ;  /* 0x00000000030075a7 */ /* 0x000062000802017f */
[----:B------:R-:W-:Y:S05]  /*1740*/  @!P0 BRA `(.L_x_19) ;  /* 0x0000000000048947 */ /* 0x000fea0003800000 */
[----:B------:R-:W-:Y:S01]  /*1750*/  BPT.TRAP 0x1 ;  /* 0x000000040000795c */ /* 0x000fe20000300000 */
.L_x_19:
[----:B------:R-:W-:-:S05]  /*1760*/  IMAD.U32 R4, RZ, RZ, UR44 ;  /* 0x0000002cff047e24 */ /* 0x000fca000f8e00ff */
[----:B------:R-:W-:Y:S01]  /*1770*/  ISETP.GE.AND P2, PT, R4, 0x1, PT ;  /* 0x000000010400780c */ /* 0x000fe20003f46270 */
[----:B-1----:R-:W-:-:S12]  /*1780*/  @P1 BRA `(.L_x_20) ;  /* 0x0000000000081947 */ /* 0x002fd80003800000 */
[----:B------:R-:W1:Y:S02]  /*1790*/  SYNCS.PHASECHK.TRANS64.TRYWAIT P1, [R3+URZ], R0 ;  /* 0x00000000030075a7 */ /* 0x000e64000802017f */
[----:B-1----:R-:W-:Y:S05]  /*17a0*/  @!P1 BRA `(.L_x_21) ;  /* 0x0000004c00009947 */ /* 0x002fea0003800000 */
.L_x_20:
[----:B------:R-:W-:Y:S05]  /*17b0*/  WARPSYNC.ALL ;  /* 0x0000000000007948 */ /* 0x000fea0003800000 */
[----:B------:R-:W-:Y:S01]  /*17c0*/  R2UR UR4, R6 ;  /* 0x00000000060472ca */ /* 0x000fe200000e0000 */
[----:B------:R-:W-:Y:S01]  /*17d0*/  ULEA UR5, UR42, UR45, 0xb ;  /* 0x0000002d2a057291 */ /* 0x000fe2000f8e583f */
[----:B------:R-:W-:Y:S01]  /*17e0*/  WARPGROUP.ARRIVE ;  /* 0x00000000000079c5 */ /* 0x000fe20000000000 */
[----:B------:R-:W-:Y:S01]  /*17f0*/  UMOV UR9, 0x40000040 ;  /* 0x4000004000097882 */ /* 0x000fe20000000000 */
[----:B------:R-:W-:-:S04]  /*1800*/  UMOV UR11, 0x40000040 ;  /* 0x40000040000b7882 */ /* 0x000fc80000000000 */
[----:B------:R-:W-:-:S05]  /*1810*/  UMOV UR8, UR5 ;  /* 0x0000000500087c82 */ /* 0x000fca0008000000 */
[----:B------:R-:W-:-:S04]  /*1820*/  UIADD3 UR4, UR4, 0x20100, URZ ;  /* 0x0002010004047890 */ /* 0x000fc8000fffe03f */
[----:B------:R-:W-:-:S04]  /*1830*/  USHF.R.U32.HI UR4, URZ, 0x4, UR4 ;  /* 0x000000043f047899 */ /* 0x000fc80008011604 */
[----:B------:R-:W-:-:S04]  /*1840*/  ULOP3.LUT UR4, UR4, 0x3fff, URZ, 0xc0, !UPT ;  /* 0x00003fff04047892 */ /* 0x000fc8000f8ec03f */
[----:B------:R-:W-:-:S04]  /*1850*/  ULOP3.LUT UR4, UR4, 0x10000, URZ, 0xfc, !UPT ;  /* 0x0001000004047892 */ /* 0x000fc8000f8efc3f */
[----:B------:R-:W-:-:S07]  /*1860*/  ULEA UR6, UR42, UR4, 0xa ;  /* 0x000000042a067291 */ /* 0x000fce000f8e503f */
[----:B------:R-:W-:Y:S02]  /*1870*/  UMOV UR10, UR6 ;  /* 0x00000006000a7c82 */ /* 0x000fe40008000000 */
[----:B------:R-:W-:Y:S01]  /*1880*/  HGMMA.64x64x16.F32 R24, gdesc[UR8], RZ, !UPT, gsb0 ;  /* 0x00e00000081879f0 */ /* 0x000fe2000c0008ff */
[----:B------:R-:W-:Y:S02]  /*1890*/  UIADD3 UR8, UR5, 0x2, URZ ;  /* 0x0000000205087890 */ /* 0x000fe4000fffe03f */
[----:B------:R-:W-:Y:S01]  /*18a0*/  UIADD3 UR10, UR6, 0x2, URZ ;  /* 0x00000002060a7890 */ /* 0x000fe2000fffe03f */
[----:B------:R-:W-:Y:S01]  /*18b0*/  UMOV UR9, 0x40000040 ;  /* 0x4000004000097882 */ /* 0x000fe20000000000 */
[----:B------:R-:W-:Y:S01]  /*18c0*/  UMOV UR11, 0x40000040 ;  /* 0x40000040000b7882 */ /* 0x000fe20000000000 */
[----:B------:R-:W-:Y:S02]  /*18d0*/  WARPGROUP.DEPBAR.LE gsb0, 0x0 ;  /* 0x00008000000079c5 */ /* 0x000fe40000010000 */
[----:B------:R-:W-:-:S06]  /*18e0*/  WARPGROUP.ARRIVE ;  /* 0x00000000000079c5 */ /* 0x000fcc0000000000 */
[----:B------:R-:W-:Y:S01]  /*18f0*/  HGMMA.64x64x16.F32 R24, gdesc[UR8], R24, gsb0 ;  /* 0x00e00000081879f0 */ /* 0x000fe20008000818 */
        /* <DEDUP_REMOVED lines=41> */
[----:B------:R-:W-:Y:S03]  /*1b90*/  HGMMA.64x64x16.F32 R24, gdesc[UR8], R24, gsb0 ;  /* 0x00e00000081879f0 */ /* 0x000fe60008000818 */
[----:B------:R-:W-:Y:S02]  /*1ba0*/  WARPGROUP.DEPBAR.LE gsb0, 0x0 ;  /* 0x00008000000079c5 */ /* 0x000fe40000010000 */
[----:B------:R-:W-:Y:S05]  /*1bb0*/  @!P2 BRA `(.L_x_22) ;  /* 0x000000040098a947 */ /* 0x000fea0003800000 */
[----:B------:R-:W-:Y:S01]  /*1bc0*/  UIADD3 UR5, UR42, 0x1, URZ ;  /* 0x000000012a057890 */ /* 0x000fe2000fffe03f */
[----:B01----:R-:W-:Y:S02]  /*1bd0*/  IMAD.U32 R0, RZ, RZ, UR44 ;  /* 0x0000002cff007e24 */ /* 0x003fe4000f8e00ff */
[----:B------:R-:W-:Y:S01]  /*1be0*/  IMAD.U32 R3, RZ, RZ, UR42 ;  /* 0x0000002aff037e24 */ /* 0x000fe2000f8e00ff */
[----:B------:R-:W-:-:S04]  /*1bf0*/  UISETP.NE.AND UP0, UPT, UR5, 0x4, UPT ;  /* 0x000000040500788c */ /* 0x000fc8000bf05270 */
[----:B------:R-:W-:Y:S02]  /*1c00*/  USEL UR6, URZ, 0x1, UP0 ;  /* 0x000000013f067887 */ /* 0x000fe40008000000 */
[----:B------:R-:W-:Y:S02]  /*1c10*/  USEL UR5, UR5, URZ, UP0 ;  /* 0x0000003f05057287 */ /* 0x000fe40008000000 */
[----:B------:R-:W-:-:S06]  /*1c20*/  ULOP3.LUT UR6, UR40, UR6, URZ, 0x3c, !UPT ;  /* 0x0000000628067292 */ /* 0x000fcc000f8e3c3f */
[----:B------:R-:W-:-:S07]  /*1c30*/  IMAD.U32 R7, RZ, RZ, UR6 ;  /* 0x00000006ff077e24 */ /* 0x000fce000f8e00ff */
.L_x_29:
[----:B------:R-:W-:Y:S05]  /*1c40*/  @!P0 BRA `(.L_x_23) ;  /* 0x0000000000048947 */ /* 0x000fea0003800000 */
[----:B------:R-:W-:Y:S01]  /*1c50*/  BPT.TRAP 0x1 ;  /* 0x000000040000795c */ /* 0x000fe20000300000 */
.L_x_23:
[----:B------:R-:W0:Y:S01]  /*1c60*/  S2UR UR7, SR_CgaCtaId ;  /* 0x00000000000779c3 */ /* 0x000e220000008800 */
[----:B------:R-:W-:Y:S01]  /*1c70*/  UMOV UR6, 0x400 ;  /* 0x0000040000067882 */ /* 0x000fe20000000000 */
[----:B------:R-:W-:Y:S01]  /*1c80*/  IMAD.U32 R5, RZ, RZ, UR5 ;  /* 0x00000005ff057e24 */ /* 0x000fe2000f8e00ff */
[----:B------:R-:W-:Y:S01]  /*1c90*/  SHF.L.U32 R4, R7, 0x1f, RZ ;  /* 0x0000001f07047819 */ /* 0x000fe200000006ff */
[----:B0-----:R-:W-:-:S06]  /*1ca0*/  ULEA UR6, UR7, UR6, 0x18 ;  /* 0x0000000607067291 */ /* 0x001fcc000f8ec03f */
[----:B------:R-:W-:-:S04]  /*1cb0*/  IMAD.U32 R6, RZ, RZ, UR6 ;  /* 0x00000006ff067e24 */ /* 0x000fc8000f8e00ff */
[----:B------:R-:W-:-:S04]  /*1cc0*/  IMAD R5, R5, 0x8, R6 ;  /* 0x0000000805057824 */ /* 0x000fc800078e0206 */
[----:B------:R0:W1:Y:S01]  /*1cd0*/  SYNCS.PHASECHK.TRANS64.TRYWAIT P1, [R5+URZ], R4 ;  /* 0x00000004050075a7 */ /* 0x000062000802017f */
[----:B------:R-:W-:Y:S05]  /*1ce0*/  @!P0 BRA `(.L_x_24) ;  /* 0x0000000000048947 */ /* 0x000fea0003800000 */
[----:B------:R-:W-:Y:S01]  /*1cf0*/  BPT.TRAP 0x1 ;  /* 0x000000040000795c */ /* 0x000fe20000300000 */
.L_x_24:
[----:B-1----:R-:W-:Y:S05]  /*1d00*/  @P1 BRA `(.L_x_25) ;  /* 0x0000000000081947 */ /* 0x002fea0003800000 */
[----:B------:R-:W1:Y:S02]  /*1d10*/  SYNCS.PHASECHK.TRANS64.TRYWAIT P1, [R5+URZ], R4 ;  /* 0x00000004050075a7 */ /* 0x000e64000802017f */
[----:B-1----:R-:W-:Y:S05]  /*1d20*/  @!P1 BRA `(.L_x_26) ;  /* 0x0000004400b49947 */ /* 0x002fea0003800000 */
.L_x_25:
[----:B------:R-:W-:Y:S01]  /*1d30*/  ULEA UR6, UR5, UR45, 0xb ;  /* 0x0000002d05067291 */ /* 0x000fe2000f8e583f */
[----:B------:R-:W-:Y:S01]  /*1d40*/  WARPGROUP.ARRIVE ;  /* 0x00000000000079c5 */ /* 0x000fe20000000000 */
[----:B------:R-:W-:Y:S01]  /*1d50*/  ULEA UR7, UR5, UR4, 0xa ;  /* 0x0000000405077291 */ /* 0x000fe2000f8e503f */
[----:B------:R-:W-:Y:S01]  /*1d60*/  UMOV UR9, 0x40000040 ;  /* 0x4000004000097882 */ /* 0x000fe20000000000 */
[----:B------:R-:W-:-:S03]  /*1d70*/  UMOV UR11, 0x40000040 ;  /* 0x40000040000b7882 */ /* 0x000fc60000000000 */
[----:B------:R-:W-:Y:S02]  /*1d80*/  UMOV UR8, UR6 ;  /* 0x0000000600087c82 */ /* 0x000fe40008000000 */
[----:B------:R-:W-:Y:S02]  /*1d90*/  UMOV UR10, UR7 ;  /* 0x00000007000a7c82 */ /* 0x000fe40008000000 */
[----:B------:R-:W-:Y:S01]  /*1da0*/  HGMMA.64x64x16.F32 R24, gdesc[UR8], R24, gsb0 ;  /* 0x00e00000081879f0 */ /* 0x000fe20008000818 */
[----:B------:R-:W-:Y:S02]  /*1db0*/  UIADD3 UR8, UR6, 0x2, URZ ;  /* 0x0000000206087890 */ /* 0x000fe4000fffe03f */
[----:B------:R-:W-:Y:S01]  /*1dc0*/  UIADD3 UR10, UR7, 0x2, URZ ;  /* 0x00000002070a7890 */ /* 0x000fe2000fffe03f */
[----:B------:R-:W-:Y:S01]  /*1dd0*/  UMOV UR9, 0x40000040 ;  /* 0x4000004000097882 */ /* 0x000fe20000000000 */
[----:B------:R-:W-:Y:S01]  /*1de0*/  UMOV UR11, 0x40000040 ;  /* 0x40000040000b7882 */ /* 0x000fe20000000000 */
[----:B------:R-:W-:-:S02]  /*1df0*/  WARPGROUP.DEPBAR.LE gsb0, 0x0 ;  /* 0x00008000000079c5 */ /* 0x000fc40000010000 */
        /* <DEDUP_REMOVED lines=46> */
[----:B------:R-:W-:Y:S01]  /*20e0*/  BPT.TRAP 0x1 ;  /* 0x000000040000795c */ /* 0x000fe20000300000 */
.L_x_27:
[----:B------:R-:W-:-:S13]  /*20f0*/  ISETP.NE.AND P1, PT, R22, RZ, PT ;  /* 0x000000ff1600720c */ /* 0x000fda0003f25270 */
[----:B01----:R-:W-:-:S04]  /*2100*/  @P1 IMAD R4, R3, 0x8, R6 ;  /* 0x0000000803041824 */ /* 0x003fc800078e0206 */
[----:B------:R-:W-:-:S05]  /*2110*/  @P1 VIADD R4, R4, 0x20 ;  /* 0x0000002004041836 */ /* 0x000fca0000000000 */
[----:B------:R-:W-:-:S04]  /*2120*/  @P1 PRMT R4, R19, 0x654, R4 ;  /* 0x0000065413041816 */ /* 0x000fc80000000004 */
[----:B------:R0:W-:Y:S01]  /*2130*/  @P1 SYNCS.ARRIVE.TRANS64.RED.A1T0 RZ, [R4+URZ], RZ ;  /* 0x000000ff04ff19a7 */ /* 0x0001e2000810043f */
[----:B------:R-:W-:-:S13]  /*2140*/  ISETP.GT.U32.AND P1, PT, R18, 0x1, PT ;  /* 0x000000011200780c */ /* 0x000fda0003f24070 */
[----:B0-----:R-:W-:Y:S05]  /*2150*/  @P1 BRA `(.L_x_28) ;  /* 0x0000000000041947 */ /* 0x001fea0003800000 */
[----:B------:R-:W-:Y:S01]  /*2160*/  BPT.TRAP 0x1 ;  /* 0x000000040000795c */ /* 0x000fe20000300000 */
.L_x_28:
[----:B------:R-:W-:Y:S01]  /*2170*/  UIADD3 UR5, UR5, 0x1, URZ ;  /* 0x0000000105057890 */ /* 0x000fe2000fffe03f */
[C---:B------:R-:W-:Y:S01]  /*2180*/  ISETP.GT.AND P2, PT, R0.reuse, 0x1, PT ;  /* 0x000000010000780c */ /* 0x040fe20003f44270 */
[----:B------:R-:W-:Y:S02]  /*2190*/  VIADD R3, R3, 0x1 ;  /* 0x0000000103037836 */ /* 0x000fe40000000000 */
[----:B------:R-:W-:Y:S01]  /*21a0*/  UISETP.NE.AND UP0, UPT, UR5, 0x4, UPT ;  /* 0x000000040500788c */ /* 0x000fe2000bf05270 */
[----:B------:R-:W-:Y:S02]  /*21b0*/  VIADD R0, R0, 0xffffffff ;  /* 0xffffffff00007836 */ /* 0x000fe40000000000 */
[C---:B------:R-:W-:Y:S01]  /*21c0*/  ISETP.NE.AND P1, PT, R3.reuse, 0x4, PT ;  /* 0x000000040300780c */ /* 0x040fe20003f25270 */
[----:B------:R-:W-:Y:S02]  /*21d0*/  USEL UR6, URZ, 0x1, UP0 ;  /* 0x000000013f067887 */ /* 0x000fe40008000000 */
[----:B------:R-:W-:Y:S01]  /*21e0*/  USEL UR5, UR5, URZ, UP0 ;  /* 0x0000003f05057287 */ /* 0x000fe20008000000 */
[----:B------:R-:W-:-:S03]  /*21f0*/  SEL R3, R3, RZ, P1 ;  /* 0x000000ff03037207 */ /* 0x000fc60000800000 */
[----:B------:R-:W-:Y:S01]  /*2200*/  LOP3.LUT R7, R7, UR6, RZ, 0x3c, !PT ;  /* 0x0000000607077c12 */ /* 0x000fe2000f8e3cff */
[----:B------:R-:W-:Y:S07]  /*2210*/  @P2 BRA `(.L_x_29) ;  /* 0xfffffff800882947 */ /* 0x000fee000383ffff */
.L_x_22:
[----:B01----:R-:W0:Y:S02]  /*2220*/  LDC R0, c[0x0][0x28c] ;  /* 0x0000a300ff007b82 */ /* 0x003e240000000800 */
[----:B0-----:R-:W-:-:S13]  /*2230*/  ISETP.GE.AND P1, PT, R0, 0x1, PT ;  /* 0x000000010000780c */ /* 0x001fda0003f26270 */
[----:B------:R-:W-:Y:S05]  /*2240*/  @!P1 BRA `(.L_x_30) ;  /* 0x0000000000389947 */ /* 0x000fea0003800000 */
[----:B------:R-:W-:Y:S05]  /*2250*/  @!P0 BRA `(.L_x_31) ;  /* 0x0000000000048947 */ /* 0x000fea0003800000 */
[----:B------:R-:W-:Y:S01]  /*2260*/  BPT.TRAP 0x1 ;  /* 0x000000040000795c */ /* 0x000fe20000300000 */
.L_x_31:
[----:B------:R-:W-:-:S13]  /*2270*/  ISETP.NE.AND P0, PT, R22, RZ, PT ;  /* 0x000000ff1600720c */ /* 0x000fda0003f05270 */
[----:B------:R-:W-:-:S05]  /*2280*/  VOTEU.ANY UP0, P0 ;  /* 0x00000000003f7886 */ /* 0x000fca0000000100 */
[----:B------:R-:W-:-:S06]  /*2290*/  @UP0 UIADD3 UR4, UR44, UR42, URZ ;  /* 0x0000002a2c040290 */ /* 0x000fcc000fffe03f */
[----:B------:R-:W-:-:S04]  /*22a0*/  IMAD.U32 R0, RZ, RZ, UR4 ;  /* 0x00000004ff007e24 */ /* 0x000fc8000f8e00ff */
[----:B------:R-:W-:-:S05]  /*22b0*/  @P0 IMAD.SHL.U32 R0, R0, 0x8, RZ ;  /* 0x0000000800000824 */ /* 0x000fca00078e00ff */
[----:B------:R-:W-:-:S04]  /*22c0*/  @P0 LOP3.LUT R0, R0, 0x18, RZ, 0xc0, !PT ;  /* 0x0000001800000812 */ /* 0x000fc800078ec0ff */
[----:B------:R-:W-:-:S04]  /*22d0*/  @P0 IADD3 R0, R6, 0x20, R0 ;  /* 0x0000002006000810 */ /* 0x000fc80007ffe000 */
[----:B------:R-:W-:-:S04]  /*22e0*/  @P0 PRMT R0, R19, 0x654, R0 ;  /* 0x0000065413000816 */ /* 0x000fc80000000000 */
[----:B------:R0:W-:Y:S01]  /*22f0*/  @P0 SYNCS.ARRIVE.TRANS64.RED.A1T0 RZ, [R0+URZ], RZ ;  /* 0x000000ff00ff09a7 */ /* 0x0001e2000810043f */
[----:B------:R-:W-:-:S13]  /*2300*/  ISETP.GT.U32.AND P0, PT, R18, 0x1, PT ;  /* 0x000000011200780c */ /* 0x000fda0003f04070 */
[----:B0-----:R-:W-:Y:S05]  /*2310*/  @P0 BRA `(.L_x_30) ;  /* 0x0000000000040947 */ /* 0x001fea0003800000 */
[----:B------:R-:W-:Y:S01]  /*2320*/  BPT.TRAP 0x1 ;  /* 0x000000040000795c */ /* 0x000fe20000300000 */
.L_x_30:
[----:B------:R-:W-:Y:S01]  /*2330*/  IMAD.SHL.U32 R3, R70, 0x40, RZ ;  /* 0x0000004046037824 */ /* 0x000fe200078e00ff */
[----:B------:R-:W-:Y:S01]  /*2340*/  ULDC UR6, c[0x0][0x288] ;  /* 0x0000a20000067ab9 */ /* 0x000fe20000000800 */
[----:B------:R-:W-:Y:S01]  /*2350*/  SHF.R.S32.HI R13, RZ, 0x1f, R69 ;  /* 0x0000001fff0d7819 */ /* 0x000fe20000011445 */
[----:B------:R-:W-:Y:S01]  /*2360*/  IMAD.SHL.U32 R6, R71, 0x80, RZ ;  /* 0x0000008047067824 */ /* 0x000fe200078e00ff */
[----:B------:R-:W-:Y:S01]  /*2370*/  ULDC.64 UR4, c[0x0][0x5d0] ;  /* 0x0001740000047ab9 */ /* 0x000fe20000000a00 */
[----:B------:R-:W-:Y:S01]  /*2380*/  LOP3.LUT R10, R3, 0x6, R63, 0xf8, !PT ;  /* 0x00000006030a7812 */ /* 0x000fe200078ef83f */
[----:B------:R-:W-:Y:S01]  /*2390*/  IMAD.WIDE R70, R71, 0x80, R56 ;  /* 0x0000008047467825 */ /* 0x000fe200078e0238 */
[----:B------:R-:W-:Y:S01]  /*23a0*/  ISETP.GE.AND P0, PT, R3, UR6, PT ;  /* 0x0000000603007c0c */ /* 0x000fe2000bf06270 */
[----:B------:R-:W-:Y:S01]  /*23b0*/  ULDC UR6, c[0x0][0x284] ;  /* 0x0000a10000067ab9 */ /* 0x000fe20000000800 */
[----:B------:R-:W-:Y:S01]  /*23c0*/  SHF.R.S32.HI R11, RZ, 0x1f, R10 ;  /* 0x0000001fff0b7819 */ /* 0x000fe2000001140a */
[----:B------:R-:W-:Y:S01]  /*23d0*/  IMAD R0, R13, UR4, RZ ;  /* 0x000000040d007c24 */ /* 0x000fe2000f8e02ff */
[----:B------:R-:W-:-:S03]  /*23e0*/  ISETP.GE.OR P0, PT, R6, UR6, P0 ;  /* 0x0000000606007c0c */ /* 0x000fc60008706670 */
[C---:B------:R-:W-:Y:S02]  /*23f0*/  IMAD R7, R69.reuse, UR5, R0 ;  /* 0x0000000545077c24 */ /* 0x040fe4000f8e0200 */
[----:B------:R-:W-:Y:S01]  /*2400*/  IMAD.WIDE.U32 R4, R69, UR4, R10 ;  /* 0x0000000445047c25 */ /* 0x000fe2000f8e000a */
[----:B------:R-:W-:-:S03]  /*2410*/  ULDC.64 UR4, c[0x0][0x5c8] ;  /* 0x0001720000047ab9 */ /* 0x000fc60000000a00 */
[----:B------:R-:W-:Y:S02]  /*2420*/  IMAD R9, R71, UR4, RZ ;  /* 0x0000000447097c24 */ /* 0x000fe4000f8e02ff */
[----:B------:R-:W-:Y:S02]  /*2430*/  IMAD.IADD R5, R5, 0x1, R7 ;  /* 0x0000000105057824 */ /* 0x000fe400078e0207 */
[C---:B------:R-:W-:Y:S02]  /*2440*/  IMAD R9, R70.reuse, UR5, R9 ;  /* 0x0000000546097c24 */ /* 0x040fe4000f8e0209 */
[----:B------:R-:W-:-:S04]  /*2450*/  IMAD.WIDE.U32 R72, R70, UR4, R4 ;  /* 0x0000000446487c25 */ /* 0x000fc8000f8e0004 */
[----:B------:R-:W-:Y:S01]  /*2460*/  IMAD.MOV.U32 R0, RZ, RZ, -0x1 ;  /* 0xffffffffff007424 */ /* 0x000fe200078e00ff */
[----:B------:R-:W-:Y:S06]  /*2470*/  @P0 BRA `(.L_x_32) ;  /* 0x00000020009c0947 */ /* 0x000fec0003800000 */
[----:B-----5:R-:W-:Y:S01]  /*2480*/  FSETP.NEU.AND P0, PT, R58, RZ, PT ;  /* 0x000000ff3a00720b */ /* 0x020fe20003f0d000 */
[----:B------:R-:W-:Y:S01]  /*2490*/  IMAD.IADD R4, R62, 0x1, -R3 ;  /* 0x000000013e047824 */ /* 0x000fe200078e0a03 */
[----:B------:R-:W-:Y:S01]  /*24a0*/  BSSY B0, `(.L_x_32) ;  /* 0x0000224000007945 */ /* 0x000fe20003800000 */
[----:B------:R-:W-:Y:S02]  /*24b0*/  IMAD.IADD R3, R67, 0x1, -R6 ;  /* 0x0000000143037824 */ /* 0x000fe400078e0a06 */
[----:B------:R-:W-:Y:S01]  /*24c0*/  IMAD.IADD R83, R73, 0x1, R9 ;  /* 0x0000000149537824 */ /* 0x000fe200078e0209 */
[----:B------:R-:W-:-:S04]  /*24d0*/  ISETP.GT.AND P2, PT, R4, RZ, PT ;  /* 0x000000ff0400720c */ /* 0x000fc80003f44270 */
[----:B------:R-:W-:-:S03]  /*24e0*/  ISETP.GT.AND P1, PT, R3, RZ, P2 ;  /* 0x000000ff0300720c */ /* 0x000fc60001724270 */
[----:B------:R-:W-:Y:S10]  /*24f0*/  @!P0 BRA `(.L_x_33) ;  /* 0x0000001400e88947 */ /* 0x000ff40003800000 */
[----:B------:R-:W0:Y:S01]  /*2500*/  LDC.64 R76, c[0x0][0x5b8] ;  /* 0x00016e00ff4c7b82 */ /* 0x000e220000000a00 */
[----:B------:R-:W-:-:S07]  /*2510*/  ULDC.64 UR4, c[0x0][0x5c0] ;  /* 0x0001700000047ab9 */ /* 0x000fce0000000a00 */
[----:B------:R-:W1:Y:S08]  /*2520*/  LDC.64 R78, c[0x0][0x5b0] ;  /* 0x00016c00ff4e7b82 */ /* 0x000e700000000a00 */
[----:B------:R-:W2:Y:S01]  /*2530*/  LDC.64 R80, c[0x0][0x5a8] ;  /* 0x00016a00ff507b82 */ /* 0x000ea20000000a00 */
[-C--:B0-----:R-:W-:Y:S02]  /*2540*/  IMAD R6, R13, R76.reuse, RZ ;  /* 0x0000004c0d067224 */ /* 0x081fe400078e02ff */
[----:B------:R-:W-:-:S04]  /*2550*/  IMAD.WIDE.U32 R74, R69, R76, R10 ;  /* 0x0000004c454a7225 */ /* 0x000fc800078e000a */
[----:B------:R-:W-:Y:S02]  /*2560*/  IMAD R73, R69, R77, R6 ;  /* 0x0000004d45497224 */ /* 0x000fe400078e0206 */
[-C--:B-1----:R-:W-:Y:S02]  /*2570*/  IMAD R5, R71, R78.reuse, RZ ;  /* 0x0000004e47057224 */ /* 0x082fe400078e02ff */
[----:B------:R-:W-:Y:S02]  /*2580*/  IMAD.IADD R13, R75, 0x1, R73 ;  /* 0x000000014b0d7824 */ /* 0x000fe400078e0249 */
[----:B------:R-:W-:Y:S02]  /*2590*/  IMAD.MOV.U32 R12, RZ, RZ, R74 ;  /* 0x000000ffff0c7224 */ /* 0x000fe400078e004a */
[C---:B------:R-:W-:Y:S02]  /*25a0*/  IMAD R77, R70.reuse, R79, R5 ;  /* 0x0000004f464d7224 */ /* 0x040fe400078e0205 */
[----:B------:R-:W-:-:S04]  /*25b0*/  IMAD.WIDE.U32 R6, R70, R78, R12 ;  /* 0x0000004e46067225 */ /* 0x000fc800078e000c */
[----:B------:R-:W-:Y:S01]  /*25c0*/  IMAD.IADD R5, R7, 0x1, R77 ;  /* 0x0000000107057824 */ /* 0x000fe200078e024d */
[----:B--2---:R-:W-:-:S04]  /*25d0*/  LEA R14, P0, R6, R80, 0x1 ;  /* 0x00000050060e7211 */ /* 0x004fc800078008ff */
[----:B------:R-:W-:-:S05]  /*25e0*/  LEA.HI.X R15, R6, R81, R5, 0x1, P0 ;  /* 0x00000051060f7211 */ /* 0x000fca00000f0c05 */
[----:B------:R0:W2:Y:S01]  /*25f0*/  @P1 LDG.E.LTC128B.U16 R5, desc[UR36][R14.64] ;  /* 0x000000240e051981 */ /* 0x0000a2000c1e1520 */
[----:B------:R-:W-:Y:S01]  /*2600*/  LEA R8, P0, R72, UR4, 0x1 ;  /* 0x0000000448087c11 */ /* 0x000fe2000f8008ff */
[----:B------:R-:W-:Y:S01]  /*2610*/  IMAD.WIDE.U32 R6, R70, R78, R10 ;  /* 0x0000004e46067225 */ /* 0x000fe200078e000a */
[----:B------:R-:W-:Y:S03]  /*2620*/  BSSY B1, `(.L_x_34) ;  /* 0x0000012000017945 */ /* 0x000fe60003800000 */
[----:B------:R-:W-:Y:S02]  /*2630*/  IMAD.IADD R7, R77, 0x1, R7 ;  /* 0x000000014d077824 */ /* 0x000fe400078e0207 */
[----:B------:R-:W-:Y:S01]  /*2640*/  IMAD.WIDE.U32 R20, R69, R76, R6 ;  /* 0x0000004c45147225 */ /* 0x000fe200078e0006 */
[----:B0-----:R-:W-:-:S03]  /*2650*/  SHF.L.U64.HI R15, R78, 0x3, R79 ;  /* 0x000000034e0f7819 */ /* 0x001fc6000001024f */
[----:B------:R-:W-:Y:S01]  /*2660*/  IMAD.IADD R7, R73, 0x1, R21 ;  /* 0x0000000149077824 */ /* 0x000fe200078e0215 */
[----:B------:R-:W-:Y:S01]  /*2670*/  LEA R6, P4, R20, R80, 0x1 ;  /* 0x0000005014067211 */ /* 0x000fe200078808ff */
[----:B------:R-:W-:-:S03]  /*2680*/  IMAD.SHL.U32 R14, R78, 0x8, RZ ;  /* 0x000000084e0e7824 */ /* 0x000fc600078e00ff */
[----:B------:R-:W-:Y:S01]  /*2690*/  LEA.HI.X R7, R20, R81, R7, 0x1, P4 ;  /* 0x0000005114077211 */ /* 0x000fe200020f0c07 */
[----:B--2---:R-:W-:-:S05]  /*26a0*/  HADD2.F32 R9, -RZ, R5.H0_H0 ;  /* 0x20000005ff097230 */ /* 0x004fca0000004100 */
[----:B------:R-:W-:-:S04]  /*26b0*/  FMUL R9, R9, R58 ;  /* 0x0000003a09097220 */ /* 0x000fc80000400000 */
[----:B------:R-:W-:Y:S01]  /*26c0*/  FFMA R24, R24, R23, R9 ;  /* 0x0000001718187223 */ /* 0x000fe20000000009 */
[----:B------:R-:W-:Y:S02]  /*26d0*/  LEA.HI.X R9, R72, UR5, R83, 0x1, P0 ;  /* 0x0000000548097c11 */ /* 0x000fe400080f0c53 */
[----:B------:R-:W-:Y:S02]  /*26e0*/  ISETP.GT.AND P0, PT, R4, 0x1, PT ;  /* 0x000000010400780c */ /* 0x000fe40003f04270 */
[----:B------:R-:W-:Y:S02]  /*26f0*/  F2FP.F16.F32.PACK_AB R24, RZ, R24 ;  /* 0x00000018ff18723e */ /* 0x000fe400000000ff */
[----:B------:R-:W-:-:S03]  /*2700*/  ISETP.GT.AND P3, PT, R3, RZ, P0 ;  /* 0x000000ff0300720c */ /* 0x000fc60000764270 */
[----:B------:R0:W-:Y:S10]  /*2710*/  @P1 STG.E.U16 desc[UR36][R8.64], R24 ;  /* 0x0000001808001986 */ /* 0x0001f4000c101524 */
[----:B------:R-:W-:Y:S05]  /*2720*/  @!P3 BRA `(.L_x_35) ;  /* 0x000000000004b947 */ /* 0x000fea0003800000 */
[----:B------:R1:W5:Y:S02]  /*2730*/  LDG.E.LTC128B.U16 R5, desc[UR36][R6.64+0x2] ;  /* 0x0000022406057981 */ /* 0x000364000c1e1520 */
.L_x_35:
[----:B------:R-:W-:Y:S05]  /*2740*/  BSYNC B1 ;  /* 0x0000000000017941 */ /* 0x000fea0003800000 */
.L_x_34:
[----:B-----5:R-:W-:Y:S01]  /*2750*/  HADD2.F32 R71, -RZ, R5.H0_H0 ;  /* 0x20000005ff477230 */ /* 0x020fe20000004100 */
[----:B------:R-:W-:Y:S01]  /*2760*/  ISETP.GT.AND P2, PT, R3, 0x8, P2 ;  /* 0x000000080300780c */ /* 0x000fe20001744270 */
[----:B------:R-:W-:Y:S01]  /*2770*/  IMAD.WIDE.U32 R20, R70, R78, R14 ;  /* 0x0000004e46147225 */ /* 0x000fe200078e000e */
[----:B0-----:R-:W-:-:S03]  /*2780*/  PRMT R24, R5, 0x7610, R24 ;  /* 0x0000761005187816 */ /* 0x001fc60000000018 */
[----:B------:R-:W-:Y:S01]  /*2790*/  FMUL R12, R71, R58 ;  /* 0x0000003a470c7220 */ /* 0x000fe20000400000 */
[----:B------:R-:W-:Y:S01]  /*27a0*/  IMAD.IADD R77, R77, 0x1, R21 ;  /* 0x000000014d4d7824 */ /* 0x000fe200078e0215 */
[----:B------:R-:W-:Y:S02]  /*27b0*/  IADD3 R74, P1, R74, R20, RZ ;  /* 0x000000144a4a7210 */ /* 0x000fe40007f3e0ff */
[----:B------:R-:W-:-:S03]  /*27c0*/  FFMA R12, R25, R23, R12 ;  /* 0x00000017190c7223 */ /* 0x000fc6000000000c */
[----:B------:R-:W-:Y:S01]  /*27d0*/  IMAD.X R13, R77, 0x1, R13, P1 ;  /* 0x000000014d0d7824 */ /* 0x000fe200008e060d */
[C---:B------:R-:W-:Y:S02]  /*27e0*/  LEA R14, P1, R74.reuse, R80, 0x1 ;  /* 0x000000504a0e7211 */ /* 0x040fe400078208ff */
[----:B------:R-:W-:Y:S02]  /*27f0*/  F2FP.F16.F32.PACK_AB R12, RZ, R12 ;  /* 0x0000000cff0c723e */ /* 0x000fe400000000ff */
[----:B------:R-:W-:Y:S02]  /*2800*/  LEA.HI.X R15, R74, R81, R13, 0x1, P1 ;  /* 0x000000514a0f7211 */ /* 0x000fe400008f0c0d */
[----:B------:R-:W-:-:S05]  /*2810*/  PRMT R21, R12, 0x7610, R21 ;  /* 0x000076100c157816 */ /* 0x000fca0000000015 */
[----:B------:R0:W-:Y:S04]  /*2820*/  @P3 STG.E.U16 desc[UR36][R8.64+0x2], R21 ;  /* 0x0000021508003986 */ /* 0x0001e8000c101524 */
[----:B------:R-:W2:Y:S01]  /*2830*/  @P2 LDG.E.LTC128B.U16 R24, desc[UR36][R14.64] ;  /* 0x000000240e182981 */ /* 0x000ea2000c1e1520 */
[----:B------:R-:W-:Y:S01]  /*2840*/  IADD3 R20, P1, R10, R20, RZ ;  /* 0x000000140a147210 */ /* 0x000fe20007f3e0ff */
[----:B------:R-:W-:Y:S01]  /*2850*/  BSSY B1, `(.L_x_36) ;  /* 0x0000011000017945 */ /* 0x000fe20003800000 */
[----:B------:R-:W-:Y:S02]  /*2860*/  SHF.L.U64.HI R13, R59, 0x1, R60 ;  /* 0x000000013b0d7819 */ /* 0x000fe4000001023c */
[----:B------:R-:W-:Y:S01]  /*2870*/  ISETP.GT.AND P0, PT, R3, 0x8, P0 ;  /* 0x000000080300780c */ /* 0x000fe20000704270 */
[----:B0-----:R-:W-:Y:S01]  /*2880*/  IMAD.X R21, R11, 0x1, R77, P1 ;  /* 0x000000010b157824 */ /* 0x001fe200008e064d */
[----:B------:R-:W-:Y:S01]  /*2890*/  LEA R12, P1, R59, R8, 0x1 ;  /* 0x000000083b0c7211 */ /* 0x000fe200078208ff */
[----:B------:R-:W-:-:S04]  /*28a0*/  IMAD.WIDE.U32 R20, R69, R76, R20 ;  /* 0x0000004c45147225 */ /* 0x000fc800078e0014 */
[----:B------:R-:W-:Y:S01]  /*28b0*/  IMAD.X R13, R13, 0x1, R9, P1 ;  /* 0x000000010d0d7824 */ /* 0x000fe200008e0609 */
[----:B------:R-:W-:Y:S01]  /*28c0*/  LEA R10, P3, R20, R80, 0x1 ;  /* 0x00000050140a7211 */ /* 0x000fe200078608ff */
[----:B------:R-:W-:-:S05]  /*28d0*/  IMAD.IADD R11, R73, 0x1, R21 ;  /* 0x00000001490b7824 */ /* 0x000fca00078e0215 */
[----:B------:R-:W-:Y:S01]  /*28e0*/  LEA.HI.X R11, R20, R81, R11, 0x1, P3 ;  /* 0x00000051140b7211 */ /* 0x000fe200018f0c0b */
[----:B--2---:R-:W-:-:S05]  /*28f0*/  HADD2.F32 R5, -RZ, R24.H0_H0 ;  /* 0x20000018ff057230 */ /* 0x004fca0000004100 */
[----:B------:R-:W-:-:S04]  /*2900*/  FMUL R5, R5, R58 ;  /* 0x0000003a05057220 */ /* 0x000fc80000400000 */
[----:B------:R-:W-:-:S05]  /*2910*/  FFMA R5, R26, R23, R5 ;  /* 0x000000171a057223 */ /* 0x000fca0000000005 */
[----:B------:R-:W-:-:S05]  /*2920*/  F2FP.F16.F32.PACK_AB R5, RZ, R5 ;  /* 0x00000005ff05723e */ /* 0x000fca00000000ff */
[----:B------:R0:W-:Y:S01]  /*2930*/  @P2 STG.E.U16 desc[UR36][R12.64], R5 ;  /* 0x000000050c002986 */ /* 0x0001e2000c101524 */
[----:B------:R-:W-:Y:S05]  /*2940*/  @!P0 BRA `(.L_x_37) ;  /* 0x0000000000048947 */ /* 0x000fea0003800000 */
[----:B------:R2:W5:Y:S02]  /*2950*/  LDG.E.LTC128B.U16 R24, desc[UR36][R10.64+0x2] ;  /* 0x000002240a187981 */ /* 0x000564000c1e1520 */
.L_x_37:
[----:B------:R-:W-:Y:S05]  /*2960*/  BSYNC B1 ;  /* 0x0000000000017941 */ /* 0x000fea0003800000 */
.L_x_36:
[----:B0----5:R-:W-:Y:S01]  /*2970*/  HADD2.F32 R5, -RZ, R24.H0_H0 ;  /* 0x20000018ff057230 */ /* 0x021fe20000004100 */
[----:B------:R-:W-:Y:S01]  /*2980*/  ISETP.GT.AND P1, PT, R4, 0x8, PT ;  /* 0x000000080400780c */ /* 0x000fe20003f24270 */
[----:B------:R-:W-:Y:S03]  /*2990*/  BSSY B1, `(.L_x_38) ;  /* 0x0000008000017945 */ /* 0x000fe60003800000 */
[----:B------:R-:W-:Y:S01]  /*29a0*/  FMUL R14, R5, R58 ;  /* 0x0000003a050e7220 */ /* 0x000fe20000400000 */
[----:B------:R-:W-:-:S03]  /*29b0*/  ISETP.GT.AND P2, PT, R3, RZ, P1 ;  /* 0x000000ff0300720c */ /* 0x000fc60000f44270 */
[----:B------:R-:W-:-:S05]  /*29c0*/  FFMA R14, R27, R23, R14 ;  /* 0x000000171b0e7223 */ /* 0x000fca000000000e */
[----:B------:R-:W-:-:S05]  /*29d0*/  F2FP.F16.F32.PACK_AB R14, RZ, R14 ;  /* 0x0000000eff0e723e */ /* 0x000fca00000000ff */
[----:B------:R0:W-:Y:S01]  /*29e0*/  @P0 STG.E.U16 desc[UR36][R12.64+0x2], R14 ;  /* 0x0000020e0c000986 */ /* 0x0001e2000c101524 */
[----:B------:R-:W-:Y:S05]  /*29f0*/  @!P2 BRA `(.L_x_39) ;  /* 0x000000000004a947 */ /* 0x000fea0003800000 */
[----:B------:R3:W5:Y:S02]  /*2a00*/  LDG.E.LTC128B.U16 R24, desc[UR36][R6.64+0x10] ;  /* 0x0000102406187981 */ /* 0x000764000c1e1520 */
.L_x_39:
[----:B------:R-:W-:Y:S05]  /*2a10*/  BSYNC B1 ;  /* 0x0000000000017941 */ /* 0x000fea0003800000 */
.L_x_38:
[----:B-----5:R-:W-:Y:S01]  /*2a20*/  HADD2.F32 R5, -RZ, R24.H0_H0 ;  /* 0x20000018ff057230 */ /* 0x020fe20000004100 */
        /* <DEDUP_REMOVED lines=9> */
.L_x_41:
[----:B------:R-:W-:Y:S05]  /*2ac0*/  BSYNC B1 ;  /* 0x0000000000017941 */ /* 0x000fea0003800000 */
.L_x_40:
[----:B----45:R-:W-:Y:S01]  /*2ad0*/  HADD2.F32 R5, -RZ, R24.H0_H0 ;  /* 0x20000018ff057230 */ /* 0x030fe20000004100 */
[----:B------:R-:W-:Y:S01]  /*2ae0*/  ISETP.GT.AND P1, PT, R3, 0x8, P1 ;  /* 0x000000080300780c */ /* 0x000fe20000f24270 */
[----:B------:R-:W-:Y:S03]  /*2af0*/  BSSY B1, `(.L_x_42) ;  /* 0x0000007000017945 */ /* 0x000fe60003800000 */
[----:B0-----:R-:W-:-:S04]  /*2b00*/  FMUL R14, R5, R58 ;  /* 0x0000003a050e7220 */ /* 0x001fc80000400000 */
[----:B------:R-:W-:-:S05]  /*2b10*/  FFMA R14, R29, R23, R14 ;  /* 0x000000171d0e7223 */ /* 0x000fca000000000e */
[----:B------:R-:W-:-:S05]  /*2b20*/  F2FP.F16.F32.PACK_AB R14, RZ, R14 ;  /* 0x0000000eff0e723e */ /* 0x000fca00000000ff */
[----:B------:R0:W-:Y:S01]  /*2b30*/  @P3 STG.E.U16 desc[UR36][R8.64+0x12], R14 ;  /* 0x0000120e08003986 */ /* 0x0001e2000c101524 */
[----:B------:R-:W-:Y:S05]  /*2b40*/  @!P1 BRA `(.L_x_43) ;  /* 0x0000000000049947 */ /* 0x000fea0003800000 */
[----:B------:R4:W5:Y:S02]  /*2b50*/  LDG.E.LTC128B.U16 R24, desc[UR36][R10.64+0x10] ;  /* 0x000010240a187981 */ /* 0x000964000c1e1520 */
.L_x_43:
[----:B------:R-:W-:Y:S05]  /*2b60*/  BSYNC B1 ;  /* 0x0000000000017941 */ /* 0x000fea0003800000 */
.L_x_42:
[----:B-----5:R-:W-:Y:S01]  /*2b70*/  HADD2.F32 R5, -RZ, R24.H0_H0 ;  /* 0x20000018ff057230 */ /* 0x020fe20000004100 */
[----:B------:R-:W-:Y:S01]  /*2b80*/  ISETP.GT.AND P0, PT, R3, 0x8, P0 ;  /* 0x000000080300780c */ /* 0x000fe20000704270 */
[----:B------:R-:W-:Y:S03]  /*2b90*/  BSSY B1, `(.L_x_44) ;  /* 0x0000007000017945 */ /* 0x000fe60003800000 */
[----:B------:R-:W-:-:S04]  /*2ba0*/  FMUL R5, R5, R58 ;  /* 0x0000003a05057220 */ /* 0x000fc80000400000 */
[----:B------:R-:W-:-:S05]  /*2bb0*/  FFMA R5, R30, R23, R5 ;  /* 0x000000171e057223 */ /* 0x000fca0000000005 */
[----:B------:R-:W-:-:S05]  /*2bc0*/  F2FP.F16.F32.PACK_AB R5, RZ, R5 ;  /* 0x00000005ff05723e */ /* 0x000fca00000000ff */
[----:B------:R0:W-:Y:S01]  /*2bd0*/  @P1 STG.E.U16 desc[UR36][R12.64+0x10], R5 ;  /* 0x000010050c001986 */ /* 0x0001e2000c101524 */
[----:B------:R-:W-:Y:S05]  /*2be0*/  @!P0 BRA `(.L_x_45) ;  /* 0x0000000000048947 */ /* 0x000fea0003800000 */
[----:B------:R0:W5:Y:S02]  /*2bf0*/  LDG.E.LTC128B.U16 R24, desc[UR36][R10.64+0x12] ;  /* 0x000012240a187981 */ /* 0x000164000c1e1520 */
.L_x_45:
[----:B------:R-:W-:Y:S05]  /*2c00*/  BSYNC B1 ;  /* 0x0000000000017941 */ /* 0x000fea0003800000 */
.L_x_44:
        /* <DEDUP_REMOVED lines=10> */
.L_x_47:
[----:B------:R-:W-:Y:S05]  /*2cb0*/  BSYNC B1 ;  /* 0x0000000000017941 */ /* 0x000fea0003800000 */
.L_x_46:
        /* <DEDUP_REMOVED lines=10> */
.L_x_49:
[----:B------:R-:W-:Y:S05]  /*2d60*/  BSYNC B1 ;  /* 0x0000000000017941 */ /* 0x000fea0003800000 */
.L_x_48:
[----:B0----5:R-:W-:Y:S01]  /*2d70*/  HADD2.F32 R5, -RZ, R24.H0_H0 ;  /* 0x20000018ff057230 */ /* 0x021fe20000004100 */
        /* <DEDUP_REMOVED lines=8> */
.L_x_51:
[----:B------:R-:W-:Y:S05]  /*2e00*/  BSYNC B1 ;  /* 0x0000000000017941 */ /* 0x000fea0003800000 */
.L_x_50:
        /* <DEDUP_REMOVED lines=9> */
.L_x_53:
[----:B------:R-:W-:Y:S05]  /*2ea0*/  BSYNC B1 ;  /* 0x0000000000017941 */ /* 0x000fea0003800000 */
.L_x_52:
        /* <DEDUP_REMOVED lines=10> */
.L_x_55:
[----:B------:R-:W-:Y:S05]  /*2f50*/  BSYNC B1 ;  /* 0x0000000000017941 */ /* 0x000fea0003800000 */
.L_x_54:
        /* <DEDUP_REMOVED lines=10> */
.L_x_57:
[----:B------:R-:W-:Y:S05]  /*3000*/  BSYNC B1 ;  /* 0x0000000000017941 */ /* 0x000fea0003800000 */
.L_x_56:
        /* <DEDUP_REMOVED lines=9> */
.L_x_59:
[----:B------:R-:W-:Y:S05]  /*30a0*/  BSYNC B1 ;  /* 0x0000000000017941 */ /* 0x000fea0003800000 */
.L_x_58:
        /* <DEDUP_REMOVED lines=9> */
.L_x_61:
[----:B------:R-:W-:Y:S05]  /*3140*/  BSYNC B1 ;  /* 0x0000000000017941 */ /* 0x000fea0003800000 */
.L_x_60:
        /* <DEDUP_REMOVED lines=10> */
.L_x_63:
[----:B------:R-:W-:Y:S05]  /*31f0*/  BSYNC B1 ;  /* 0x0000000000017941 */ /* 0x000fea0003800000 */
.L_x_62:
        /* <DEDUP_REMOVED lines=10> */
.L_x_65:
[----:B------:R-:W-:Y:S05]  /*32a0*/  BSYNC B1 ;  /* 0x0000000000017941 */ /* 0x000fea0003800000 */
.L_x_64:
        /* <DEDUP_REMOVED lines=9> */
.L_x_67:
[----:B------:R-:W-:Y:S05]  /*3340*/  BSYNC B1 ;  /* 0x0000000000017941 */ /* 0x000fea0003800000 */
.L_x_66:
        /* <DEDUP_REMOVED lines=9> */
.L_x_69:
[----:B------:R-:W-:Y:S05]  /*33e0*/  BSYNC B1 ;  /* 0x0000000000017941 */ /* 0x000fea0003800000 */
.L_x_68:
        /* <DEDUP_REMOVED lines=10> */
.L_x_71:
[----:B------:R-:W-:Y:S05]  /*3490*/  BSYNC B1 ;  /* 0x0000000000017941 */ /* 0x000fea0003800000 */
.L_x_70:
        /* <DEDUP_REMOVED lines=10> */
.L_x_73:
[----:B------:R-:W-:Y:S05]  /*3540*/  BSYNC B1 ;  /* 0x0000000000017941 */ /* 0x000fea0003800000 */
.L_x_72:
        /* <DEDUP_REMOVED lines=9> */
.L_x_75:
[----:B------:R-:W-:Y:S05]  /*35e0*/  BSYNC B1 ;  /* 0x0000000000017941 */ /* 0x000fea0003800000 */
.L_x_74:
        /* <DEDUP_REMOVED lines=9> */
.L_x_77:
[----:B------:R-:W-:Y:S05]  /*3680*/  BSYNC B1 ;  /* 0x0000000000017941 */ /* 0x000fea0003800000 */
.L_x_76:
        /* <DEDUP_REMOVED lines=10> */
.L_x_79:
[----:B------:R-:W-:Y:S05]  /*3730*/  BSYNC B1 ;  /* 0x0000000000017941 */ /* 0x000fea0003800000 */
.L_x_78:
        /* <DEDUP_REMOVED lines=10> */
.L_x_81:
[----:B------:R-:W-:Y:S05]  /*37e0*/  BSYNC B1 ;  /* 0x0000000000017941 */ /* 0x000fea0003800000 */
.L_x_80:
        /* <DEDUP_REMOVED lines=9> */
.L_x_83:
[----:B------:R-:W-:Y:S05]  /*3880*/  BSYNC B1 ;  /* 0x0000000000017941 */ /* 0x000fea0003800000 */
.L_x_82:
        /* <DEDUP_REMOVED lines=9> */
.L_x_85:
[----:B------:R-:W-:Y:S05]  /*3920*/  BSYNC B1 ;  /* 0x0000000000017941 */ /* 0x000fea0003800000 */
.L_x_84:
        /* <DEDUP_REMOVED lines=10> */
.L_x_87:
[----:B------:R-:W-:Y:S05]  /*39d0*/  BSYNC B1 ;  /* 0x0000000000017941 */ /* 0x000fea0003800000 */
.L_x_86:
[----:B-----5:R-:W-:Y:S01]  /*39e0*/  HADD2.F32 R5, -RZ, R24.H0_H0 ;  /* 0x20000018ff057230 */ /* 0x020fe20000004100 */
[----:B------:R-:W-:Y:S01]  /*39f0*/  ISETP.GT.AND P0, PT, R4, 0x39, PT ;  /* 0x000000390400780c */ /* 0x000fe20003f04270 */
[----:B------:R-:W-:Y:S01]  /*3a00*/  @P2 IMAD.MOV.U32 R4, RZ, RZ, R8 ;  /* 0x000000ffff042224 */ /* 0x000fe200078e0008 */
[----:B------:R-:W-:Y:S02]  /*3a10*/  BSSY B1, `(.L_x_88) ;  /* 0x000000a000017945 */ /* 0x000fe40003800000 */
[----:B------:R-:W-:Y:S01]  /*3a20*/  FMUL R5, R5, R58 ;  /* 0x0000003a05057220 */ /* 0x000fe20000400000 */
[----:B------:R-:W-:-:S03]  /*3a30*/  ISETP.GT.AND P3, PT, R3, RZ, P0 ;  /* 0x000000ff0300720c */ /* 0x000fc60000764270 */
[----:B------:R-:W-:-:S05]  /*3a40*/  FFMA R5, R52, R23, R5 ;  /* 0x0000001734057223 */ /* 0x000fca0000000005 */
[----:B------:R-:W-:-:S04]  /*3a50*/  F2FP.F16.F32.PACK_AB R5, RZ, R5 ;  /* 0x00000005ff05723e */ /* 0x000fc800000000ff */
[----:B0-----:R-:W-:Y:S01]  /*3a60*/  PRMT R14, R5, 0x7610, R14 ;  /* 0x00007610050e7816 */ /* 0x001fe2000000000e */
[----:B------:R-:W-:-:S05]  /*3a70*/  @P2 IMAD.MOV.U32 R5, RZ, RZ, R9 ;  /* 0x000000ffff052224 */ /* 0x000fca00078e0009 */
[----:B------:R0:W-:Y:S01]  /*3a80*/  @P2 STG.E.U16 desc[UR36][R4.64+0x70], R14 ;  /* 0x0000700e04002986 */ /* 0x0001e2000c101524 */
[----:B------:R-:W-:Y:S05]  /*3a90*/  @!P3 BRA `(.L_x_89) ;  /* 0x000000000004b947 */ /* 0x000fea0003800000 */
[----:B------:R0:W5:Y:S02]  /*3aa0*/  LDG.E.LTC128B.U16 R24, desc[UR36][R6.64+0x72] ;  /* 0x0000722406187981 */ /* 0x000164000c1e1520 */
.L_x_89:
[----:B------:R-:W-:Y:S05]  /*3ab0*/  BSYNC B1 ;  /* 0x0000000000017941 */ /* 0x000fea0003800000 */
.L_x_88:
        /* <DEDUP_REMOVED lines=9> */
.L_x_91:
[----:B------:R-:W-:Y:S05]  /*3b50*/  BSYNC B1 ;  /* 0x0000000000017941 */ /* 0x000fea0003800000 */
.L_x_90:
[----:B-----5:R-:W-:Y:S01]  /*3b60*/  HADD2.F32 R5, -RZ, R24.H0_H0 ;  /* 0x20000018ff057230 */ /* 0x020fe20000004100 */
[----:B------:R-:W-:Y:S01]  /*3b70*/  ISETP.GT.AND P0, PT, R3, 0x8, P0 ;  /* 0x000000080300780c */ /* 0x000fe20000704270 */
[----:B0-----:R-:W-:Y:S01]  /*3b80*/  @P1 IMAD.MOV.U32 R4, RZ, RZ, R12 ;  /* 0x000000ffff041224 */ /* 0x001fe200078e000c */
[----:B------:R-:W-:Y:S02]  /*3b90*/  BSSY B1, `(.L_x_92) ;  /* 0x0000009000017945 */ /* 0x000fe40003800000 */
[----:B------:R-:W-:-:S04]  /*3ba0*/  FMUL R5, R5, R58 ;  /* 0x0000003a05057220 */ /* 0x000fc80000400000 */
[----:B------:R-:W-:-:S05]  /*3bb0*/  FFMA R5, R54, R23, R5 ;  /* 0x0000001736057223 */ /* 0x000fca0000000005 */
[----:B------:R-:W-:-:S04]  /*3bc0*/  F2FP.F16.F32.PACK_AB R5, RZ, R5 ;  /* 0x00000005ff05723e */ /* 0x000fc800000000ff */
[----:B-1-3--:R-:W-:Y:S01]  /*3bd0*/  PRMT R6, R5, 0x7610, R6 ;  /* 0x0000761005067816 */ /* 0x00afe20000000006 */
[----:B------:R-:W-:-:S05]  /*3be0*/  @P1 IMAD.MOV.U32 R5, RZ, RZ, R13 ;  /* 0x000000ffff051224 */ /* 0x000fca00078e000d */
[----:B------:R0:W-:Y:S01]  /*3bf0*/  @P1 STG.E.U16 desc[UR36][R4.64+0x70], R6 ;  /* 0x0000700604001986 */ /* 0x0001e2000c101524 */
[----:B------:R-:W-:Y:S05]  /*3c00*/  @!P0 BRA `(.L_x_93) ;  /* 0x0000000000048947 */ /* 0x000fea0003800000 */
[----:B------:R1:W5:Y:S02]  /*3c10*/  LDG.E.LTC128B.U16 R24, desc[UR36][R10.64+0x72] ;  /* 0x000072240a187981 */ /* 0x000364000c1e1520 */
.L_x_93:
[----:B------:R-:W-:Y:S05]  /*3c20*/  BSYNC B1 ;  /* 0x0000000000017941 */ /* 0x000fea0003800000 */
.L_x_92:
[----:B------:R-:W-:Y:S05]  /*3c30*/  @!P0 BRA `(.L_x_94) ;  /* 0x0000000800a88947 */ /* 0x000fea0003800000 */
[----:B-----5:R-:W-:-:S05]  /*3c40*/  HADD2.F32 R3, -RZ, R24.H0_H0 ;  /* 0x20000018ff037230 */ /* 0x020fca0000004100 */
[----:B0-----:R-:W-:-:S04]  /*3c50*/  FMUL R4, R3, R58 ;  /* 0x0000003a03047220 */ /* 0x001fc80000400000 */
[----:B------:R-:W-:-:S05]  /*3c60*/  FFMA R4, R55, R23, R4 ;  /* 0x0000001737047223 */ /* 0x000fca0000000004 */
[----:B------:R-:W-:-:S05]  /*3c70*/  F2FP.F16.F32.PACK_AB R4, RZ, R4 ;  /* 0x00000004ff04723e */ /* 0x000fca00000000ff */
[----:B------:R3:W-:Y:S01]  /*3c80*/  STG.E.U16 desc[UR36][R12.64+0x72], R4 ;  /* 0x000072040c007986 */ /* 0x0007e2000c101524 */
[----:B------:R-:W-:Y:S05]  /*3c90*/  BRA `(.L_x_94) ;  /* 0x0000000800907947 */ /* 0x000fea0003800000 */
.L_x_33:
[----:B------:R-:W-:Y:S01]  /*3ca0*/  ISETP.GT.AND P3, PT, R4, 0x1, PT ;  /* 0x000000010400780c */ /* 0x000fe20003f64270 */
[----:B------:R-:W-:Y:S01]  /*3cb0*/  ULDC.64 UR4, c[0x0][0x5c0] ;  /* 0x0001700000047ab9 */ /* 0x000fe20000000a00 */
[-C--:B------:R-:W-:Y:S01]  /*3cc0*/  FMUL R24, R24, R23.reuse ;  /* 0x0000001718187220 */ /* 0x080fe20000400000 */
[----:B------:R-:W-:Y:S01]  /*3cd0*/  LEA R6, P4, R72, UR4, 0x1 ;  /* 0x0000000448067c11 */ /* 0x000fe2000f8808ff */
[-C--:B------:R-:W-:Y:S01]  /*3ce0*/  FMUL R25, R25, R23.reuse ;  /* 0x0000001719197220 */ /* 0x080fe20000400000 */
[----:B------:R-:W-:Y:S01]  /*3cf0*/  ISETP.GT.AND P0, PT, R3, RZ, P3 ;  /* 0x000000ff0300720c */ /* 0x000fe20001f04270 */
[-C--:B------:R-:W-:Y:S01]  /*3d00*/  FMUL R26, R26, R23.reuse ;  /* 0x000000171a1a7220 */ /* 0x080fe20000400000 */
[----:B------:R-:W-:Y:S01]  /*3d10*/  F2FP.F16.F32.PACK_AB R24, RZ, R24 ;  /* 0x00000018ff18723e */ /* 0x000fe200000000ff */
[-C--:B------:R-:W-:Y:S01]  /*3d20*/  FMUL R27, R27, R23.reuse ;  /* 0x000000171b1b7220 */ /* 0x080fe20000400000 */
[----:B------:R-:W-:Y:S01]  /*3d30*/  LEA.HI.X R7, R72, UR5, R83, 0x1, P4 ;  /* 0x0000000548077c11 */ /* 0x000fe2000a0f0c53 */
[----:B------:R-:W-:Y:S01]  /*3d40*/  FMUL R28, R28, R23 ;  /* 0x000000171c1c7220 */ /* 0x000fe20000400000 */
[----:B------:R-:W-:Y:S01]  /*3d50*/  F2FP.F16.F32.PACK_AB R25, RZ, R25 ;  /* 0x00000019ff19723e */ /* 0x000fe200000000ff */
[-C--:B------:R-:W-:Y:S01]  /*3d60*/  FMUL R29, R29, R23.reuse ;  /* 0x000000171d1d7220 */ /* 0x080fe20000400000 */
[----:B------:R-:W-:Y:S01]  /*3d70*/  ISETP.GT.AND P2, PT, R3, 0x8, P2 ;  /* 0x000000080300780c */ /* 0x000fe20001744270 */
[----:B------:R-:W-:Y:S01]  /*3d80*/  @P1 STG.E.U16 desc[UR36][R6.64], R24 ;  /* 0x0000001806001986 */ /* 0x000fe2000c101524 */
[----:B------:R-:W-:Y:S01]  /*3d90*/  ISETP.GT.AND P1, PT, R4, 0x8, PT ;  /* 0x000000080400780c */ /* 0x000fe20003f24270 */
[-C--:B------:R-:W-:Y:S01]  /*3da0*/  FMUL R30, R30, R23.reuse ;  /* 0x000000171e1e7220 */ /* 0x080fe20000400000 */
[C---:B------:R-:W-:Y:S01]  /*3db0*/  SHF.L.U64.HI R5, R59.reuse, 0x1, R60 ;  /* 0x000000013b057819 */ /* 0x040fe2000001023c */
[----:B------:R-:W-:Y:S01]  /*3dc0*/  @P0 STG.E.U16 desc[UR36][R6.64+0x2], R25 ;  /* 0x0000021906000986 */ /* 0x000fe2000c101524 */
[----:B------:R-:W-:Y:S01]  /*3dd0*/  LEA R8, P5, R59, R6, 0x1 ;  /* 0x000000063b087211 */ /* 0x000fe200078a08ff */
[-C--:B------:R-:W-:Y:S01]  /*3de0*/  FMUL R31, R31, R23.reuse ;  /* 0x000000171f1f7220 */ /* 0x080fe20000400000 */
[----:B------:R-:W-:Y:S01]  /*3df0*/  ISETP.GT.AND P3, PT, R3, 0x8, P3 ;  /* 0x000000080300780c */ /* 0x000fe20001f64270 */
[-C--:B------:R-:W-:Y:S01]  /*3e00*/  FMUL R32, R32, R23.reuse ;  /* 0x0000001720207220 */ /* 0x080fe20000400000 */
[----:B------:R-:W-:Y:S01]  /*3e10*/  ISETP.GT.AND P0, PT, R4, 0x9, PT ;  /* 0x000000090400780c */ /* 0x000fe20003f04270 */
[----:B------:R-:W-:Y:S01]  /*3e20*/  IMAD.X R9, R5, 0x1, R7, P5 ;  /* 0x0000000105097824 */ /* 0x000fe200028e0607 */
[----:B------:R-:W-:Y:S01]  /*3e30*/  ISETP.GT.AND P4, PT, R3, RZ, P1 ;  /* 0x000000ff0300720c */ /* 0x000fe20000f84270 */
[-C--:B------:R-:W-:Y:S01]  /*3e40*/  FMUL R33, R33, R23.reuse ;  /* 0x0000001721217220 */ /* 0x080fe20000400000 */
[----:B------:R-:W-:Y:S01]  /*3e50*/  F2FP.F16.F32.PACK_AB R26, RZ, R26 ;  /* 0x0000001aff1a723e */ /* 0x000fe200000000ff */
[-C--:B------:R-:W-:Y:S01]  /*3e60*/  FMUL R34, R34, R23.reuse ;  /* 0x0000001722227220 */ /* 0x080fe20000400000 */
[----:B------:R-:W-:Y:S01]  /*3e70*/  ISETP.GT.AND P5, PT, R3, RZ, P0 ;  /* 0x000000ff0300720c */ /* 0x000fe200007a4270 */
[----:B------:R-:W-:Y:S01]  /*3e80*/  FMUL R35, R35, R23 ;  /* 0x0000001723237220 */ /* 0x000fe20000400000 */
[----:B------:R-:W-:Y:S01]  /*3e90*/  F2FP.F16.F32.PACK_AB R27, RZ, R27 ;  /* 0x0000001bff1b723e */ /* 0x000fe200000000ff */
[----:B------:R-:W-:Y:S01]  /*3ea0*/  @P2 STG.E.U16 desc[UR36][R8.64], R26 ;  /* 0x0000001a08002986 */ /* 0x000fe2000c101524 */
[----:B------:R-:W-:Y:S01]  /*3eb0*/  F2FP.F16.F32.PACK_AB R28, RZ, R28 ;  /* 0x0000001cff1c723e */ /* 0x000fe200000000ff */
[-C--:B------:R-:W-:Y:S01]  /*3ec0*/  FMUL R36, R36, R23.reuse ;  /* 0x0000001724247220 */ /* 0x080fe20000400000 */
[----:B------:R-:W-:Y:S01]  /*3ed0*/  ISETP.GT.AND P2, PT, R3, 0x8, P1 ;  /* 0x000000080300780c */ /* 0x000fe20000f44270 */
[----:B------:R-:W-:Y:S01]  /*3ee0*/  @P3 STG.E.U16 desc[UR36][R8.64+0x2], R27 ;  /* 0x0000021b08003986 */ /* 0x000fe2000c101524 */
[----:B------:R-:W-:Y:S01]  /*3ef0*/  ISETP.GT.AND P1, PT, R4, 0x10, PT ;  /* 0x000000100400780c */ /* 0x000fe20003f24270 */
[----:B------:R-:W-:Y:S01]  /*3f00*/  FMUL R37, R37, R23 ;  /* 0x0000001725257220 */ /* 0x000fe20000400000 */
[----:B------:R-:W-:Y:S01]  /*3f10*/  F2FP.F16.F32.PACK_AB R29, RZ, R29 ;  /* 0x0000001dff1d723e */ /* 0x000fe200000000ff */
[----:B------:R-:W-:Y:S01]  /*3f20*/  @P4 STG.E.U16 desc[UR36][R6.64+0x10], R28 ;  /* 0x0000101c06004986 */ /* 0x000fe2000c101524 */
[C---:B------:R-:W-:Y:S01]  /*3f30*/  ISETP.GT.AND P3, PT, R3.reuse, 0x8, P0 ;  /* 0x000000080300780c */ /* 0x040fe20000764270 */
[-C--:B------:R-:W-:Y:S01]  /*3f40*/  FMUL R38, R38, R23.reuse ;  /* 0x0000001726267220 */ /* 0x080fe20000400000 */
[----:B------:R-:W-:Y:S01]  /*3f50*/  ISETP.GT.AND P0, PT, R4, 0x11, PT ;  /* 0x000000110400780c */ /* 0x000fe20003f04270 */
[----:B------:R-:W-:Y:S01]  /*3f60*/  @P5 STG.E.U16 desc[UR36][R6.64+0x12], R29 ;  /* 0x0000121d06005986 */ /* 0x000fe2000c101524 */
        /* <DEDUP_REMOVED lines=42> */
[----:B------:R-:W-:Y:S01]  /*4210*/  ISETP.GT.AND P5, PT, R3, RZ, P0 ;  /* 0x000000ff0300720c */ /* 0x000fe200007a4270 */
[-C--:B------:R-:W-:Y:S01]  /*4220*/  FMUL R52, R52, R23.reuse ;  /* 0x0000001734347220 */ /* 0x080fe20000400000 */
[----:B------:R-:W-:Y:S01]  /*4230*/  F2FP.F16.F32.PACK_AB R38, RZ, R38 ;  /* 0x00000026ff26723e */ /* 0x000fe200000000ff */
[----:B------:R-:W-:Y:S01]  /*4240*/  FMUL R53, R53, R23 ;  /* 0x0000001735357220 */ /* 0x000fe20000400000 */
[----:B------:R-:W-:Y:S01]  /*4250*/  F2FP.F16.F32.PACK_AB R39, RZ, R39 ;  /* 0x00000027ff27723e */ /* 0x000fe200000000ff */
[----:B------:R-:W-:Y:S01]  /*4260*/  FMUL R54, R54, R23 ;  /* 0x0000001736367220 */ /* 0x000fe20000400000 */
[----:B------:R-:W-:Y:S01]  /*4270*/  F2FP.F16.F32.PACK_AB R40, RZ, R40 ;  /* 0x00000028ff28723e */ /* 0x000fe200000000ff */
[----:B------:R-:W-:Y:S01]  /*4280*/  @P2 STG.E.U16 desc[UR36][R8.64+0x30], R38 ;  /* 0x0000302608002986 */ /* 0x000fe2000c101524 */
[----:B------:R-:W-:Y:S01]  /*4290*/  F2FP.F16.F32.PACK_AB R41, RZ, R41 ;  /* 0x00000029ff29723e */ /* 0x000fe200000000ff */
[----:B------:R-:W-:Y:S01]  /*42a0*/  FMUL R55, R55, R23 ;  /* 0x0000001737377220 */ /* 0x000fe20000400000 */
[C---:B------:R-:W-:Y:S01]  /*42b0*/  ISETP.GT.AND P1, PT, R3.reuse, 0x8, P1 ;  /* 0x000000080300780c */ /* 0x040fe20000f24270 */
[----:B------:R-:W-:Y:S01]  /*42c0*/  @P3 STG.E.U16 desc[UR36][R8.64+0x32], R39 ;  /* 0x0000322708003986 */ /* 0x000fe2000c101524 */
[----:B------:R-:W-:-:S02]  /*42d0*/  ISETP.GT.AND P2, PT, R3, 0x8, P0 ;  /* 0x000000080300780c */ /* 0x000fc40000744270 */
[C---:B------:R-:W-:Y:S01]  /*42e0*/  ISETP.GT.AND P0, PT, R4.reuse, 0x29, PT ;  /* 0x000000290400780c */ /* 0x040fe20003f04270 */
[----:B------:R-:W-:Y:S01]  /*42f0*/  @P4 STG.E.U16 desc[UR36][R6.64+0x40], R40 ;  /* 0x0000402806004986 */ /* 0x000fe2000c101524 */
[----:B------:R-:W-:Y:S02]  /*4300*/  ISETP.GT.AND P4, PT, R4, 0x28, PT ;  /* 0x000000280400780c */ /* 0x000fe40003f84270 */
[----:B------:R-:W-:Y:S01]  /*4310*/  F2FP.F16.F32.PACK_AB R42, RZ, R42 ;  /* 0x0000002aff2a723e */ /* 0x000fe200000000ff */
[----:B------:R-:W-:Y:S01]  /*4320*/  @P5 STG.E.U16 desc[UR36][R6.64+0x42], R41 ;  /* 0x0000422906005986 */ /* 0x000fe2000c101524 */
[C---:B------:R-:W-:Y:S02]  /*4330*/  ISETP.GT.AND P5, PT, R3.reuse, RZ, P4 ;  /* 0x000000ff0300720c */ /* 0x040fe400027a4270 */
[----:B------:R-:W-:Y:S01]  /*4340*/  ISETP.GT.AND P3, PT, R3, RZ, P0 ;  /* 0x000000ff0300720c */ /* 0x000fe20000764270 */
[----:B------:R-:W-:Y:S01]  /*4350*/  @P1 STG.E.U16 desc[UR36][R8.64+0x40], R42 ;  /* 0x0000402a08001986 */ /* 0x000fe2000c101524 */
[----:B------:R-:W-:-:S02]  /*4360*/  F2FP.F16.F32.PACK_AB R43, RZ, R43 ;  /* 0x0000002bff2b723e */ /* 0x000fc400000000ff */
[----:B------:R-:W-:Y:S02]  /*4370*/  F2FP.F16.F32.PACK_AB R44, RZ, R44 ;  /* 0x0000002cff2c723e */ /* 0x000fe400000000ff */
[C---:B------:R-:W-:Y:S01]  /*4380*/  ISETP.GT.AND P4, PT, R3.reuse, 0x8, P4 ;  /* 0x000000080300780c */ /* 0x040fe20002784270 */
[----:B------:R-:W-:Y:S01]  /*4390*/  @P2 STG.E.U16 desc[UR36][R8.64+0x42], R43 ;  /* 0x0000422b08002986 */ /* 0x000fe2000c101524 */
[----:B------:R-:W-:Y:S02]  /*43a0*/  F2FP.F16.F32.PACK_AB R45, RZ, R45 ;  /* 0x0000002dff2d723e */ /* 0x000fe400000000ff */
[C---:B------:R-:W-:Y:S01]  /*43b0*/  ISETP.GT.AND P2, PT, R4.reuse, 0x31, PT ;  /* 0x000000310400780c */ /* 0x040fe20003f44270 */
[----:B------:R-:W-:Y:S01]  /*43c0*/  @P5 STG.E.U16 desc[UR36][R6.64+0x50], R44 ;  /* 0x0000502c06005986 */ /* 0x000fe2000c101524 */
[----:B------:R-:W-:Y:S02]  /*43d0*/  ISETP.GT.AND P5, PT, R3, 0x8, P0 ;  /* 0x000000080300780c */ /* 0x000fe400007a4270 */
[C---:B------:R-:W-:Y:S01]  /*43e0*/  ISETP.GT.AND P1, PT, R4.reuse, 0x38, PT ;  /* 0x000000380400780c */ /* 0x040fe20003f24270 */
[----:B------:R-:W-:Y:S01]  /*43f0*/  @P3 STG.E.U16 desc[UR36][R6.64+0x52], R45 ;  /* 0x0000522d06003986 */ /* 0x000fe2000c101524 */
[----:B------:R-:W-:-:S02]  /*4400*/  ISETP.GT.AND P3, PT, R4, 0x30, PT ;  /* 0x000000300400780c */ /* 0x000fc40003f64270 */
[----:B------:R-:W-:Y:S01]  /*4410*/  ISETP.GT.AND P0, PT, R4, 0x39, PT ;  /* 0x000000390400780c */ /* 0x000fe20003f04270 */
[----:B------:R-:W-:Y:S01]  /*4420*/  @P4 IMAD.MOV.U32 R4, RZ, RZ, R8 ;  /* 0x000000ffff044224 */ /* 0x000fe200078e0008 */
[----:B------:R-:W-:Y:S01]  /*4430*/  F2FP.F16.F32.PACK_AB R46, RZ, R46 ;  /* 0x0000002eff2e723e */ /* 0x000fe200000000ff */
[----:B------:R-:W-:Y:S01]  /*4440*/  @P4 IMAD.MOV.U32 R5, RZ, RZ, R9 ;  /* 0x000000ffff054224 */ /* 0x000fe200078e0009 */
[----:B------:R-:W-:Y:S02]  /*4450*/  F2FP.F16.F32.PACK_AB R47, RZ, R47 ;  /* 0x0000002fff2f723e */ /* 0x000fe400000000ff */
[----:B------:R-:W-:Y:S02]  /*4460*/  F2FP.F16.F32.PACK_AB R48, RZ, R48 ;  /* 0x00000030ff30723e */ /* 0x000fe400000000ff */
[----:B------:R0:W-:Y:S01]  /*4470*/  @P4 STG.E.U16 desc[UR36][R4.64+0x50], R46 ;  /* 0x0000502e04004986 */ /* 0x0001e2000c101524 */
[----:B------:R-:W-:Y:S02]  /*4480*/  ISETP.GT.AND P4, PT, R3, RZ, P2 ;  /* 0x000000ff0300720c */ /* 0x000fe40001784270 */
[----:B------:R-:W-:-:S02]  /*4490*/  F2FP.F16.F32.PACK_AB R49, RZ, R49 ;  /* 0x00000031ff31723e */ /* 0x000fc400000000ff */
[----:B------:R-:W-:Y:S02]  /*44a0*/  ISETP.GT.AND P2, PT, R3, 0x8, P2 ;  /* 0x000000080300780c */ /* 0x000fe40001744270 */
[----:B------:R-:W-:Y:S02]  /*44b0*/  F2FP.F16.F32.PACK_AB R50, RZ, R50 ;  /* 0x00000032ff32723e */ /* 0x000fe400000000ff */
[----:B------:R-:W-:Y:S02]  /*44c0*/  F2FP.F16.F32.PACK_AB R51, RZ, R51 ;  /* 0x00000033ff33723e */ /* 0x000fe400000000ff */
[----:B------:R-:W-:Y:S01]  /*44d0*/  F2FP.F16.F32.PACK_AB R52, RZ, R52 ;  /* 0x00000034ff34723e */ /* 0x000fe200000000ff */
[----:B0-----:R-:W-:Y:S01]  /*44e0*/  @P5 IMAD.MOV.U32 R4, RZ, RZ, R8 ;  /* 0x000000ffff045224 */ /* 0x001fe200078e0008 */
[----:B------:R-:W-:Y:S01]  /*44f0*/  F2FP.F16.F32.PACK_AB R53, RZ, R53 ;  /* 0x00000035ff35723e */ /* 0x000fe200000000ff */
[----:B------:R-:W-:Y:S01]  /*4500*/  @P5 IMAD.MOV.U32 R5, RZ, RZ, R9 ;  /* 0x000000ffff055224 */ /* 0x000fe200078e0009 */
[----:B------:R-:W-:-:S02]  /*4510*/  F2FP.F16.F32.PACK_AB R54, RZ, R54 ;  /* 0x00000036ff36723e */ /* 0x000fc400000000ff */
[----:B------:R-:W-:Y:S02]  /*4520*/  F2FP.F16.F32.PACK_AB R55, RZ, R55 ;  /* 0x00000037ff37723e */ /* 0x000fe400000000ff */
[----:B------:R0:W-:Y:S01]  /*4530*/  @P5 STG.E.U16 desc[UR36][R4.64+0x52], R47 ;  /* 0x0000522f04005986 */ /* 0x0001e2000c101524 */
[C---:B------:R-:W-:Y:S02]  /*4540*/  ISETP.GT.AND P5, PT, R3.reuse, RZ, P3 ;  /* 0x000000ff0300720c */ /* 0x040fe40001fa4270 */
[----:B------:R-:W-:-:S11]  /*4550*/  ISETP.GT.AND P3, PT, R3, 0x8, P3 ;  /* 0x000000080300780c */ /* 0x000fd60001f64270 */
[----:B0-----:R-:W-:Y:S02]  /*4560*/  @P5 IMAD.MOV.U32 R4, RZ, RZ, R6 ;  /* 0x000000ffff045224 */ /* 0x001fe400078e0006 */
[----:B------:R-:W-:-:S05]  /*4570*/  @P5 IMAD.MOV.U32 R5, RZ, RZ, R7 ;  /* 0x000000ffff055224 */ /* 0x000fca00078e0007 */
[----:B------:R0:W-:Y:S01]  /*4580*/  @P5 STG.E.U16 desc[UR36][R4.64+0x60], R48 ;  /* 0x0000603004005986 */ /* 0x0001e2000c101524 */
[C---:B------:R-:W-:Y:S02]  /*4590*/  ISETP.GT.AND P5, PT, R3.reuse, RZ, P0 ;  /* 0x000000ff0300720c */ /* 0x040fe400007a4270 */
[----:B------:R-:W-:Y:S01]  /*45a0*/  ISETP.GT.AND P0, PT, R3, 0x8, P0 ;  /* 0x000000080300780c */ /* 0x000fe20000704270 */
[----:B0-----:R-:W-:Y:S02]  /*45b0*/  @P4 IMAD.MOV.U32 R4, RZ, RZ, R6 ;  /* 0x000000ffff044224 */ /* 0x001fe400078e0006 */
[----:B------:R-:W-:-:S05]  /*45c0*/  @P4 IMAD.MOV.U32 R5, RZ, RZ, R7 ;  /* 0x000000ffff054224 */ /* 0x000fca00078e0007 */
[----:B------:R0:W-:Y:S01]  /*45d0*/  @P4 STG.E.U16 desc[UR36][R4.64+0x62], R49 ;  /* 0x0000623104004986 */ /* 0x0001e2000c101524 */
[C---:B------:R-:W-:Y:S02]  /*45e0*/  ISETP.GT.AND P4, PT, R3.reuse, RZ, P1 ;  /* 0x000000ff0300720c */ /* 0x040fe40000f84270 */
[----:B------:R-:W-:Y:S01]  /*45f0*/  ISETP.GT.AND P1, PT, R3, 0x8, P1 ;  /* 0x000000080300780c */ /* 0x000fe20000f24270 */
[----:B0-----:R-:W-:Y:S02]  /*4600*/  @P3 IMAD.MOV.U32 R4, RZ, RZ, R8 ;  /* 0x000000ffff043224 */ /* 0x001fe400078e0008 */
[----:B------:R-:W-:-:S05]  /*4610*/  @P3 IMAD.MOV.U32 R5, RZ, RZ, R9 ;  /* 0x000000ffff053224 */ /* 0x000fca00078e0009 */
[----:B------:R0:W-:Y:S02]  /*4620*/  @P3 STG.E.U16 desc[UR36][R4.64+0x60], R50 ;  /* 0x0000603204003986 */ /* 0x0001e4000c101524 */
[----:B0-----:R-:W-:Y:S02]  /*4630*/  @P2 IMAD.MOV.U32 R4, RZ, RZ, R8 ;  /* 0x000000ffff042224 */ /* 0x001fe400078e0008 */
[----:B------:R-:W-:-:S05]  /*4640*/  @P2 IMAD.MOV.U32 R5, RZ, RZ, R9 ;  /* 0x000000ffff052224 */ /* 0x000fca00078e0009 */
[----:B------:R0:W-:Y:S02]  /*4650*/  @P2 STG.E.U16 desc[UR36][R4.64+0x62], R51 ;  /* 0x0000623304002986 */ /* 0x0001e4000c101524 */
[----:B0-----:R-:W-:Y:S02]  /*4660*/  @P4 IMAD.MOV.U32 R4, RZ, RZ, R6 ;  /* 0x000000ffff044224 */ /* 0x001fe400078e0006 */
[----:B------:R-:W-:-:S05]  /*4670*/  @P4 IMAD.MOV.U32 R5, RZ, RZ, R7 ;  /* 0x000000ffff054224 */ /* 0x000fca00078e0007 */
[----:B------:R0:W-:Y:S04]  /*4680*/  @P4 STG.E.U16 desc[UR36][R4.64+0x70], R52 ;  /* 0x0000703404004986 */ /* 0x0001e8000c101524 */
[----:B------:R1:W-:Y:S01]  /*4690*/  @P5 STG.E.U16 desc[UR36][R6.64+0x72], R53 ;  /* 0x0000723506005986 */ /* 0x0003e2000c101524 */
[----:B0-----:R-:W-:Y:S02]  /*46a0*/  @P1 IMAD.MOV.U32 R4, RZ, RZ, R8 ;  /* 0x000000ffff041224 */ /* 0x001fe400078e0008 */
[----:B------:R-:W-:-:S05]  /*46b0*/  @P1 IMAD.MOV.U32 R5, RZ, RZ, R9 ;  /* 0x000000ffff051224 */ /* 0x000fca00078e0009 */
[----:B------:R1:W-:Y:S04]  /*46c0*/  @P1 STG.E.U16 desc[UR36][R4.64+0x70], R54 ;  /* 0x0000703604001986 */ /* 0x0003e8000c101524 */
[----:B------:R1:W-:Y:S02]  /*46d0*/  @P0 STG.E.U16 desc[UR36][R8.64+0x72], R55 ;  /* 0x0000723708000986 */ /* 0x0003e4000c101524 */
.L_x_94:
[----:B------:R-:W-:Y:S05]  /*46e0*/  BSYNC B0 ;  /* 0x0000000000007941 */ /* 0x000fea0003800000 */
.L_x_32:
[----:B------:R-:W-:Y:S01]  /*46f0*/  IADD3 R16, P0, R16, UR38, RZ ;  /* 0x0000002610107c10 */ /* 0x000fe2000ff1e0ff */
[----:B------:R-:W-:Y:S01]  /*4700*/  ULDC.64 UR4, c[0x0][0x650] ;  /* 0x0001940000047ab9 */ /* 0x000fe20000000a00 */
[----:B------:R-:W-:Y:S01]  /*4710*/  PRMT R3, RZ, 0x7610, R3 ;  /* 0x00007610ff037816 */ /* 0x000fe20000000003 */
[----:B------:R-:W-:Y:S01]  /*4720*/  IMAD.MOV.U32 R70, RZ, RZ, -0x1 ;  /* 0xffffffffff467424 */ /* 0x000fe200078e00ff */
[----:B------:R-:W-:Y:S01]  /*4730*/  IADD3.X R17, R17, UR41, RZ, P0, !PT ;  /* 0x0000002911117c10 */ /* 0x000fe200087fe4ff */
[----:B------:R-:W-:Y:S01]  /*4740*/  IMAD.MOV.U32 R69, RZ, RZ, -0x1 ;  /* 0xffffffffff457424 */ /* 0x000fe200078e00ff */
[----:B------:R-:W-:-:S04]  /*4750*/  ISETP.GE.U32.AND P0, PT, R16, UR4, PT ;  /* 0x0000000410007c0c */ /* 0x000fc8000bf06070 */
[----:B------:R-:W-:-:S13]  /*4760*/  ISETP.GE.U32.AND.EX P0, PT, R17, UR5, PT, P0 ;  /* 0x0000000511007c0c */ /* 0x000fda000bf06100 */
[----:B------:R-:W-:Y:S05]  /*4770*/  @P0 BRA `(.L_x_95) ;  /* 0x00000004004c0947 */ /* 0x000fea0003800000 */
[----:B-12-4-:R-:W1:Y:S01]  /*4780*/  LDC.64 R10, c[0x0][0x628] ;  /* 0x00018a00ff0a7b82 */ /* 0x016e620000000a00 */
[----:B---3--:R-:W2:Y:S01]  /*4790*/  S2R R12, SR_CTAID.X ;  /* 0x00000000000c7919 */ /* 0x008ea20000002500 */
[----:B------:R-:W-:Y:S02]  /*47a0*/  IMAD.MOV.U32 R8, RZ, RZ, R16 ;  /* 0x000000ffff087224 */ /* 0x000fe400078e0010 */
[----:B------:R-:W-:Y:S01]  /*47b0*/  IMAD.MOV.U32 R9, RZ, RZ, R17 ;  /* 0x000000ffff097224 */ /* 0x000fe200078e0011 */
[----:B------:R-:W3:Y:S03]  /*47c0*/  S2R R20, SR_CTAID.Y ;  /* 0x0000000000147919 */ /* 0x000ee60000002600 */
[----:B------:R-:W4:Y:S08]  /*47d0*/  LDC R0, c[0x0][0x630] ;  /* 0x00018c00ff007b82 */ /* 0x000f300000000800 */
[----:B------:R-:W0:Y:S01]  /*47e0*/  LDC.64 R14, c[0x0][0x620] ;  /* 0x00018800ff0e7b82 */ /* 0x000e220000000a00 */
[----:B-1----:R-:W-:-:S04]  /*47f0*/  ISETP.NE.U32.AND P0, PT, R10, RZ, PT ;  /* 0x000000ff0a00720c */ /* 0x002fc80003f05070 */
[----:B------:R-:W-:-:S13]  /*4800*/  ISETP.NE.AND.EX P0, PT, R11, RZ, PT, P0 ;  /* 0x000000ff0b00720c */ /* 0x000fda0003f05300 */
[----:B0-234-:R-:W-:Y:S05]  /*4810*/  @!P0 BRA `(.L_x_96) ;  /* 0x0000000000288947 */ /* 0x01dfea0003800000 */
        /* <DEDUP_REMOVED lines=10> */
.L_x_96:
[-CC-:B------:R-:W-:Y:S01]  /*48c0*/  SHF.R.U64 R69, R8, R0.reuse, R9.reuse ;  /* 0x0000000008457219 */ /* 0x180fe20000001209 */
[----:B------:R-:W0:Y:S01]  /*48d0*/  LDC.64 R26, c[0x0][0x640] ;  /* 0x00019000ff1a7b82 */ /* 0x000e220000000a00 */
[----:B------:R-:W-:Y:S01]  /*48e0*/  SHF.R.U32.HI R0, RZ, R0, R9 ;  /* 0x00000000ff007219 */ /* 0x000fe20000011609 */
[----:B------:R-:W-:Y:S01]  /*48f0*/  ULDC UR4, c[0x0][0x150] ;  /* 0x0000540000047ab9 */ /* 0x000fe20000000800 */
[----:B------:R-:W-:Y:S02]  /*4900*/  IADD3 R3, P0, RZ, -R69, RZ ;  /* 0x80000045ff037210 */ /* 0x000fe40007f1e0ff */
[----:B------:R-:W-:-:S03]  /*4910*/  I2FP.F32.U32 R7, R12 ;  /* 0x0000000c00077245 */ /* 0x000fc60000201000 */
[----:B------:R-:W1:Y:S01]  /*4920*/  LDC R6, c[0x0][0x618] ;  /* 0x00018600ff067b82 */ /* 0x000e620000000800 */
[----:B------:R-:W-:Y:S02]  /*4930*/  IMAD.X R5, RZ, RZ, ~R0, P0 ;  /* 0x000000ffff057224 */ /* 0x000fe400000e0e00 */
[----:B------:R-:W-:Y:S01]  /*4940*/  FMUL R7, R7, UR4 ;  /* 0x0000000407077c20 */ /* 0x000fe20008400000 */
[----:B------:R-:W-:Y:S01]  /*4950*/  ULDC UR4, c[0x0][0x154] ;  /* 0x0000550000047ab9 */ /* 0x000fe20000000800 */
[-C--:B------:R-:W-:Y:S02]  /*4960*/  IMAD R0, R5, R14.reuse, RZ ;  /* 0x0000000e05007224 */ /* 0x080fe400078e02ff */
[C---:B------:R-:W-:Y:S01]  /*4970*/  IMAD.WIDE.U32 R4, R3.reuse, R14, R16 ;  /* 0x0000000e03047225 */ /* 0x040fe200078e0010 */
[----:B------:R-:W2:Y:S01]  /*4980*/  LDC R8, c[0x0][0x608] ;  /* 0x00018200ff087b82 */ /* 0x000ea20000000800 */
[----:B------:R-:W3:Y:S02]  /*4990*/  F2I.U32.TRUNC.NTZ R7, R7 ;  /* 0x0000000700077305 */ /* 0x000ee4000020f000 */
[----:B------:R-:W-:Y:S01]  /*49a0*/  IMAD R3, R3, R15, R0 ;  /* 0x0000000f03037224 */ /* 0x000fe200078e0200 */
[----:B------:R-:W-:-:S03]  /*49b0*/  I2FP.F32.U32 R0, R20 ;  /* 0x0000001400007245 */ /* 0x000fc60000201000 */
[----:B------:R-:W-:Y:S01]  /*49c0*/  IMAD.IADD R3, R5, 0x1, R3 ;  /* 0x0000000105037824 */ /* 0x000fe200078e0203 */
[----:B------:R-:W4:Y:S01]  /*49d0*/  LDC R11, c[0x0][0x658] ;  /* 0x00019600ff0b7b82 */ /* 0x000f220000000800 */
[----:B0-----:R-:W-:-:S04]  /*49e0*/  ISETP.NE.U32.AND P0, PT, R26, RZ, PT ;  /* 0x000000ff1a00720c */ /* 0x001fc80003f05070 */
[----:B------:R-:W-:-:S03]  /*49f0*/  ISETP.NE.AND.EX P0, PT, R27, RZ, PT, P0 ;  /* 0x000000ff1b00720c */ /* 0x000fc60003f05300 */
[----:B------:R-:W0:Y:S01]  /*4a00*/  LDC R9, c[0x0][0x144] ;  /* 0x00005100ff097b82 */ /* 0x000e220000000800 */
[-C--:B-1----:R-:W-:Y:S01]  /*4a10*/  SHF.R.U64 R10, R4, R6.reuse, R3 ;  /* 0x00000006040a7219 */ /* 0x082fe20000001203 */
[----:B---3--:R-:W-:Y:S01]  /*4a20*/  IMAD.MOV R7, RZ, RZ, -R7 ;  /* 0x000000ffff077224 */ /* 0x008fe200078e0a07 */
[----:B------:R-:W-:Y:S01]  /*4a30*/  SHF.R.U32.HI R3, RZ, R6, R3 ;  /* 0x00000006ff037219 */ /* 0x000fe20000011603 */
[----:B------:R-:W-:-:S04]  /*4a40*/  FMUL R6, R0, UR4 ;  /* 0x0000000400067c20 */ /* 0x000fc80008400000 */
[----:B------:R-:W1:Y:S01]  /*4a50*/  LDC R21, c[0x0][0x148] ;  /* 0x00005200ff157b82 */ /* 0x000e620000000800 */
[----:B------:R3:W0:Y:S01]  /*4a60*/  F2I.U32.TRUNC.NTZ R14, R6 ;  /* 0x00000006000e7305 */ /* 0x000622000020f000 */
[-CC-:B--2---:R-:W-:Y:S02]  /*4a70*/  SHF.R.U64 R13, R10, R8.reuse, R3.reuse ;  /* 0x000000080a0d7219 */ /* 0x184fe40000001203 */
[----:B------:R-:W-:-:S04]  /*4a80*/  SHF.R.U32.HI R0, RZ, R8, R3 ;  /* 0x00000008ff007219 */ /* 0x000fc80000011603 */
[----:B-----5:R-:W2:Y:S01]  /*4a90*/  LDC R24, c[0x0][0x648] ;  /* 0x00019200ff187b82 */ /* 0x020ea20000000800 */
[-CC-:B----4-:R-:W-:Y:S02]  /*4aa0*/  SHF.R.U64 R15, R13, R11.reuse, R0.reuse ;  /* 0x0000000b0d0f7219 */ /* 0x190fe40000001200 */
[----:B------:R-:W-:-:S03]  /*4ab0*/  SHF.R.U32.HI R5, RZ, R11, R0 ;  /* 0x0000000bff057219 */ /* 0x000fc60000011600 */
[----:B------:R-:W-:Y:S02]  /*4ac0*/  IMAD.MOV.U32 R4, RZ, RZ, R15 ;  /* 0x000000ffff047224 */ /* 0x000fe400078e000f */
[----:B------:R-:W4:Y:S01]  /*4ad0*/  LDC R28, c[0x0][0x638] ;  /* 0x00018e00ff1c7b82 */ /* 0x000f220000000800 */
[----:B0-----:R-:W-:-:S07]  /*4ae0*/  IMAD R25, R9, R7, R12 ;  /* 0x0000000709197224 */ /* 0x001fce00078e020c */
[----:B------:R-:W0:Y:S08]  /*4af0*/  LDC R29, c[0x0][0x610] ;  /* 0x00018400ff1d7b82 */ /* 0x000e300000000800 */
[----:B------:R-:W0:Y:S01]  /*4b00*/  LDC R30, c[0x0][0x600] ;  /* 0x00018000ff1e7b82 */ /* 0x000e220000000800 */
[----:B-123--:R-:W-:Y:S05]  /*4b10*/  @!P0 BRA `(.L_x_97) ;  /* 0x0000000000288947 */ /* 0x00efea0003800000 */
[----:B------:R-:W1:Y:S02]  /*4b20*/  LDC R0, c[0x0][0x64c] ;  /* 0x00019300ff007b82 */ /* 0x000e640000000800 */
[----:B-1----:R-:W-:-:S05]  /*4b30*/  IADD3 R3, P0, R15, R0, RZ ;  /* 0x000000000f037210 */ /* 0x002fca0007f1e0ff */
        /* <DEDUP_REMOVED lines=8> */
.L_x_97:
[----:B------:R-:W-:Y:S01]  /*4bc0*/  ISETP.NE.AND P0, PT, R2, 0x1, PT ;  /* 0x000000010200780c */ /* 0x000fe20003f05270 */
[----:B------:R-:W-:Y:S01]  /*4bd0*/  IMAD.MOV R14, RZ, RZ, -R14 ;  /* 0x000000ffff0e7224 */ /* 0x000fe200078e0a0e */
[----:B------:R-:W-:Y:S02]  /*4be0*/  SHF.R.U64 R3, R4, R24, R5 ;  /* 0x0000001804037219 */ /* 0x000fe40000001205 */
[----:B------:R-:W-:Y:S02]  /*4bf0*/  LOP3.LUT R0, R13, R66, RZ, 0xc0, !PT ;  /* 0x000000420d007212 */ /* 0x000fe400078ec0ff */
[----:B------:R-:W-:Y:S01]  /*4c00*/  LOP3.LUT R10, R10, R65, RZ, 0xc0, !PT ;  /* 0x000000410a0a7212 */ /* 0x000fe200078ec0ff */
[----:B------:R-:W-:Y:S02]  /*4c10*/  IMAD.MOV R4, RZ, RZ, -R3 ;  /* 0x000000ffff047224 */ /* 0x000fe400078e0a03 */
[----:B------:R-:W-:Y:S02]  /*4c20*/  IMAD R0, R61, R3, R0 ;  /* 0x000000033d007224 */ /* 0x000fe400078e0200 */
[----:B----4-:R-:W-:-:S02]  /*4c30*/  IMAD R3, R4, R28, R15 ;  /* 0x0000001c04037224 */ /* 0x010fc400078e020f */
[----:B------:R-:W-:Y:S02]  /*4c40*/  @P0 IMAD R25, R21, R14, R20 ;  /* 0x0000000e15190224 */ /* 0x000fe400078e0214 */
[----:B0-----:R-:W-:Y:S02]  /*4c50*/  IMAD R5, R3, R30, R10 ;  /* 0x0000001e03057224 */ /* 0x001fe400078e020a */
[----:B------:R-:W-:Y:S02]  /*4c60*/  IMAD R0, R0, R29, R25 ;  /* 0x0000001d00007224 */ /* 0x000fe400078e0219 */
[----:B------:R-:W-:-:S03]  /*4c70*/  IMAD.MOV.U32 R4, RZ, RZ, 0x1 ;  /* 0x00000001ff047424 */ /* 0x000fc600078e00ff */
[----:B------:R-:W-:Y:S02]  /*4c80*/  SEL R70, R5, R0, !P0 ;  /* 0x0000000005467207 */ /* 0x000fe40004000000 */
[----:B------:R-:W-:Y:S02]  /*4c90*/  PRMT R3, R4, 0x7610, R3 ;  /* 0x0000761004037816 */ /* 0x000fe40000000003 */
[----:B------:R-:W-:-:S07]  /*4ca0*/  SEL R0, R0, R5, !P0 ;  /* 0x0000000500007207 */ /* 0x000fce0004000000 */
.L_x_95:
[----:B------:R-:W-:Y:S01]  /*4cb0*/  UIADD3 UR42, UR43, UR42, URZ ;  /* 0x0000002a2b2a7290 */ /* 0x000fe2000fffe03f */
[----:B------:R-:W-:Y:S01]  /*4cc0*/  LOP3.LUT P0, RZ, R3, 0xff, RZ, 0xc0, !PT ;  /* 0x000000ff03ff7812 */ /* 0x000fe2000780c0ff */
[----:B------:R-:W-:Y:S02]  /*4cd0*/  IMAD.MOV.U32 R71, RZ, RZ, R0 ;  /* 0x000000ffff477224 */ /* 0x000fe400078e0000 */
[----:B------:R-:W-:Y:S02]  /*4ce0*/  USHF.R.U32.HI UR4, URZ, 0x2, UR42 ;  /* 0x000000023f047899 */ /* 0x000fe4000801162a */
[----:B------:R-:W-:Y:S02]  /*4cf0*/  UISETP.GT.U32.AND UP1, UPT, UR42, 0x3, UPT ;  /* 0x000000032a00788c */ /* 0x000fe4000bf24070 */
[----:B------:R-:W-:Y:S02]  /*4d00*/  ULOP3.LUT UR4, UR4, 0x1, URZ, 0xc0, !UPT ;  /* 0x0000000104047892 */ /* 0x000fe4000f8ec03f */
[----:B------:R-:W-:-:S02]  /*4d10*/  UISETP.LT.U32.AND UP1, UPT, UR43, 0x4, UP1 ;  /* 0x000000042b00788c */ /* 0x000fc40008f21070 */
[----:B------:R-:W-:Y:S02]  /*4d20*/  UISETP.NE.U32.AND UP0, UPT, UR4, 0x1, UPT ;  /* 0x000000010400788c */ /* 0x000fe4000bf05070 */
[----:B------:R-:W-:Y:S02]  /*4d30*/  USEL UR5, URZ, 0x1, !UP1 ;  /* 0x000000013f057887 */ /* 0x000fe4000c800000 */
[----:B------:R-:W-:Y:S02]  /*4d40*/  UISETP.GT.U32.AND UP0, UPT, UR43, 0x3, !UP0 ;  /* 0x000000032b00788c */ /* 0x000fe4000c704070 */
[----:B------:R-:W-:Y:S02]  /*4d50*/  ULOP3.LUT UR42, UR42, 0x3, URZ, 0xc0, !UPT ;  /* 0x000000032a2a7892 */ /* 0x000fe4000f8ec03f */
[----:B------:R-:W-:-:S04]  /*4d60*/  USEL UR4, URZ, 0x1, !UP0 ;  /* 0x000000013f047887 */ /* 0x000fc8000c000000 */
[----:B------:R-:W-:Y:S01]  /*4d70*/  ULOP3.LUT UR40, UR4, UR40, UR5, 0x96, !UPT ;  /* 0x0000002804287292 */ /* 0x000fe2000f8e9605 */
[----:B------:R-:W-:Y:S11]  /*4d80*/  @P0 BRA `(.L_x_98) ;  /* 0xffffffc400bc0947 */ /* 0x000ff6000383ffff */
[----:B------:R-:W-:Y:S05]  /*4d90*/  EXIT ;  /* 0x000000000000794d */ /* 0x000fea0003800000 */
.L_x_7:
        /* <DEDUP_REMOVED lines=26> */
.L_x_100:
[----:B------:R-:W0:Y:S01]  /*4f40*/  LDC.64 R28, c[0x0][0x640] ;  /* 0x00019000ff1c7b82 */ /* 0x000e220000000a00 */
[-CC-:B------:R-:W-:Y:S01]  /*4f50*/  SHF.R.U64 R22, R14, R6.reuse, R15.reuse ;  /* 0x000000060e167219 */ /* 0x180fe2000000120f */
[----:B------:R-:W-:Y:S01]  /*4f60*/  IMAD.MOV.U32 R30, RZ, RZ, 0x1 ;  /* 0x00000001ff1e7424 */ /* 0x000fe200078e00ff */
[----:B------:R-:W-:Y:S02]  /*4f70*/  SHF.R.U32.HI R6, RZ, R6, R15 ;  /* 0x00000006ff067219 */ /* 0x000fe4000001160f */
[----:B------:R-:W-:-:S03]  /*4f80*/  IADD3 R13, P0, RZ, -R22, RZ ;  /* 0x80000016ff0d7210 */ /* 0x000fc60007f1e0ff */
[----:B------:R-:W1:Y:S02]  /*4f90*/  LDC R12, c[0x0][0x618] ;  /* 0x00018600ff0c7b82 */ /* 0x000e640000000800 */
[----:B------:R-:W-:-:S04]  /*4fa0*/  IMAD.X R11, RZ, RZ, ~R6, P0 ;  /* 0x000000ffff0b7224 */ /* 0x000fc800000e0e06 */
[-C--:B------:R-:W-:Y:S02]  /*4fb0*/  IMAD R6, R11, R24.reuse, RZ ;  /* 0x000000180b067224 */ /* 0x080fe400078e02ff */
[----:B------:R-:W2:Y:S01]  /*4fc0*/  LDC R14, c[0x0][0x608] ;  /* 0x00018200ff0e7b82 */ /* 0x000ea20000000800 */
[----:B------:R-:W-:-:S04]  /*4fd0*/  IMAD.WIDE.U32 R10, R13, R24, R16 ;  /* 0x000000180d0a7225 */ /* 0x000fc800078e0010 */
[----:B------:R-:W-:-:S03]  /*4fe0*/  IMAD R13, R13, R25, R6 ;  /* 0x000000190d0d7224 */ /* 0x000fc600078e0206 */
[----:B------:R-:W3:Y:S01]  /*4ff0*/  LDC R27, c[0x0][0x658] ;  /* 0x00019600ff1b7b82 */ /* 0x000ee20000000800 */
[----:B------:R-:W-:Y:S01]  /*5000*/  IMAD.IADD R11, R11, 0x1, R13 ;  /* 0x000000010b0b7824 */ /* 0x000fe200078e020d */
[----:B0-----:R-:W-:-:S04]  /*5010*/  ISETP.NE.U32.AND P0, PT, R28, RZ, PT ;  /* 0x000000ff1c00720c */ /* 0x001fc80003f05070 */
[----:B------:R-:W-:Y:S02]  /*5020*/  ISETP.NE.AND.EX P0, PT, R29, RZ, PT, P0 ;  /* 0x000000ff1d00720c */ /* 0x000fe40003f05300 */
[----:B------:R-:W0:Y:S01]  /*5030*/  LDC R20, c[0x0][0x600] ;  /* 0x00018000ff147b82 */ /* 0x000e220000000800 */
[-CC-:B-1----:R-:W-:Y:S01]  /*5040*/  SHF.R.U64 R8, R10, R12.reuse, R11.reuse ;  /* 0x0000000c0a087219 */ /* 0x182fe2000000120b */
[----:B------:R-:W-:Y:S01]  /*5050*/  IMAD.MOV.U32 R10, RZ, RZ, -0x1 ;  /* 0xffffffffff0a7424 */ /* 0x000fe200078e00ff */
[----:B------:R-:W-:-:S05]  /*5060*/  SHF.R.U32.HI R11, RZ, R12, R11 ;  /* 0x0000000cff0b7219 */ /* 0x000fca000001160b */
[----:B------:R-:W1:Y:S01]  /*5070*/  LDC R24, c[0x0][0x648] ;  /* 0x00019200ff187b82 */ /* 0x000e620000000800 */
[-CC-:B--2---:R-:W-:Y:S02]  /*5080*/  SHF.R.U64 R21, R8, R14.reuse, R11.reuse ;  /* 0x0000000e08157219 */ /* 0x184fe4000000120b */
[----:B------:R-:W-:-:S05]  /*5090*/  SHF.R.U32.HI R6, RZ, R14, R11 ;  /* 0x0000000eff067219 */ /* 0x000fca000001160b */
[----:B------:R-:W2:Y:S01]  /*50a0*/  LDC R26, c[0x0][0x638] ;  /* 0x00018e00ff1a7b82 */ /* 0x000ea20000000800 */
[-C--:B---3--:R-:W-:Y:S02]  /*50b0*/  SHF.L.U32 R10, R10, R27.reuse, RZ ;  /* 0x0000001b0a0a7219 */ /* 0x088fe400000006ff */
[-CC-:B------:R-:W-:Y:S02]  /*50c0*/  SHF.R.U64 R25, R21, R27.reuse, R6.reuse ;  /* 0x0000001b15197219 */ /* 0x180fe40000001206 */
[----:B------:R-:W-:Y:S02]  /*50d0*/  LOP3.LUT R32, RZ, R10, RZ, 0x33, !PT ;  /* 0x0000000aff207212 */ /* 0x000fe400078e33ff */
[----:B------:R-:W-:Y:S01]  /*50e0*/  SHF.R.U32.HI R11, RZ, R27, R6 ;  /* 0x0000001bff0b7219 */ /* 0x000fe20000011606 */
[----:B------:R-:W3:Y:S01]  /*50f0*/  LDC R31, c[0x0][0x610] ;  /* 0x00018400ff1f7b82 */ /* 0x000ee20000000800 */
[----:B------:R-:W-:Y:S01]  /*5100*/  IMAD.MOV.U32 R10, RZ, RZ, R25 ;  /* 0x000000ffff0a7224 */ /* 0x000fe200078e0019 */
[----:B------:R-:W-:Y:S06]  /*5110*/  @!P0 BRA `(.L_x_101) ;  /* 0x0000000000288947 */ /* 0x000fec0003800000 */
        /* <DEDUP_REMOVED lines=10> */
.L_x_101:
[----:B------:R-:W-:Y:S02]  /*51c0*/  ISETP.NE.AND P0, PT, R2, 0x1, PT ;  /* 0x000000010200780c */ /* 0x000fe40003f05270 */
[----:B-1----:R-:W-:Y:S01]  /*51d0*/  SHF.R.U64 R6, R10, R24, R11 ;  /* 0x000000180a067219 */ /* 0x002fe2000000120b */
[----:B0-----:R-:W-:Y:S01]  /*51e0*/  VIADD R11, R20, 0xffffffff ;  /* 0xffffffff140b7836 */ /* 0x001fe20000000000 */
[----:B------:R-:W-:Y:S02]  /*51f0*/  SHF.L.U32 R30, R30, R27, RZ ;  /* 0x0000001b1e1e7219 */ /* 0x000fe400000006ff */
[----:B------:R-:W-:Y:S01]  /*5200*/  LOP3.LUT R5, R21, R32, RZ, 0xc0, !PT ;  /* 0x0000002015057212 */ /* 0x000fe200078ec0ff */
[----:B------:R-:W-:-:S04]  /*5210*/  IMAD.MOV R10, RZ, RZ, -R6 ;  /* 0x000000ffff0a7224 */ /* 0x000fc800078e0a06 */
[----:B------:R-:W-:Y:S01]  /*5220*/  IMAD R6, R30, R6, R5 ;  /* 0x000000061e067224 */ /* 0x000fe200078e0205 */
[----:B------:R-:W-:Y:S01]  /*5230*/  LOP3.LUT R5, R8, R11, RZ, 0xc0, !PT ;  /* 0x0000000b08057212 */ /* 0x000fe200078ec0ff */
[----:B------:R-:W-:Y:S02]  /*5240*/  @P0 IMAD R7, R9, R23, R4 ;  /* 0x0000001709070224 */ /* 0x000fe400078e0204 */
[----:B--2---:R-:W-:Y:S02]  /*5250*/  IMAD R4, R10, R26, R25 ;  /* 0x0000001a0a047224 */ /* 0x004fe400078e0219 */
[----:B---3--:R-:W-:Y:S02]  /*5260*/  IMAD R7, R6, R31, R7 ;  /* 0x0000001f06077224 */ /* 0x008fe400078e0207 */
[----:B------:R-:W-:Y:S02]  /*5270*/  IMAD R4, R4, R20, R5 ;  /* 0x0000001404047224 */ /* 0x000fe400078e0205 */
[----:B------:R-:W-:-:S02]  /*5280*/  IMAD.MOV.U32 R8, RZ, RZ, 0x1 ;  /* 0x00000001ff087424 */ /* 0x000fc400078e00ff */
[----:B------:R-:W-:Y:S01]  /*5290*/  IMAD.MOV.U32 R6, RZ, RZ, R22 ;  /* 0x000000ffff067224 */ /* 0x000fe200078e0016 */
[----:B------:R-:W-:Y:S02]  /*52a0*/  SEL R20, R4, R7, !P0 ;  /* 0x0000000704147207 */ /* 0x000fe40004000000 */
[----:B------:R-:W-:-:S07]  /*52b0*/  SEL R21, R7, R4, !P0 ;  /* 0x0000000407157207 */ /* 0x000fce0004000000 */
.L_x_99:
[----:B------:R-:W-:-:S08]  /*52c0*/  NOP ;  /* 0x0000000000007918 */ /* 0x000fd00000000000 */
[----:B------:R-:W0:-:S00]  /*52d0*/  USETMAXREG.DEALLOC.CTAPOOL 0x28 ;  /* 0x00000028000079c8 */ /* 0x000e0000080e0500 */
[----:B0-----:R-:W-:-:S13]  /*52e0*/  ISETP.NE.AND P0, PT, R3, RZ, PT ;  /* 0x000000ff0300720c */ /* 0x001fda0003f05270 */
[----:B------:R-:W-:Y:S05]  /*52f0*/  @P0 EXIT ;  /* 0x000000000000094d */ /* 0x000fea0003800000 */
[----:B------:R-:W-:Y:S01]  /*5300*/  LOP3.LUT P0, RZ, R8, 0xff, RZ, 0xc0, !PT ;  /* 0x000000ff08ff7812 */ /* 0x000fe2000780c0ff */
[----:B------:R-:W-:Y:S02]  /*5310*/  IMAD.MOV.U32 R3, RZ, RZ, 0x1 ;  /* 0x00000001ff037424 */ /* 0x000fe400078e00ff */
[----:B------:R-:W-:-:S10]  /*5320*/  IMAD.MOV.U32 R8, RZ, RZ, RZ ;  /* 0x000000ffff087224 */ /* 0x000fd400078e00ff */
[----:B------:R-:W-:Y:S05]  /*5330*/  @!P0 BRA `(.L_x_102) ;  /* 0x0000000c005c8947 */ /* 0x000fea0003800000 */
[----:B------:R-:W0:Y:S01]  /*5340*/  LDC R3, c[0x0][0x28c] ;  /* 0x0000a300ff037b82 */ /* 0x000e220000000800 */
[----:B------:R-:W1:Y:S01]  /*5350*/  S2R R12, SR_CgaCtaId ;  /* 0x00000000000c7919 */ /* 0x000e620000008800 */
[----:B------:R-:W-:Y:S01]  /*5360*/  ULDC UR5, c[0x0][0x658] ;  /* 0x0001960000057ab9 */ /* 0x000fe20000000800 */
[----:B------:R-:W-:Y:S01]  /*5370*/  UMOV UR6, 0xffffffff ;  /* 0xffffffff00067882 */ /* 0x000fe20000000000 */
[----:B------:R-:W-:Y:S01]  /*5380*/  BSSY B0, `(.L_x_102) ;  /* 0x00000d2000007945 */ /* 0x000fe20003800000 */
[----:B------:R-:W-:Y:S01]  /*5390*/  USHF.L.U32 UR6, UR6, UR5, URZ ;  /* 0x0000000506067299 */ /* 0x000fe2000800063f */
[----:B------:R-:W-:Y:S01]  /*53a0*/  IMAD.MOV.U32 R10, RZ, RZ, 0x1 ;  /* 0x00000001ff0a7424 */ /* 0x000fe200078e00ff */
[----:B------:R-:W-:Y:S01]  /*53b0*/  LOP3.LUT R19, R18, 0x2, RZ, 0xfc, !PT ;  /* 0x0000000212137812 */ /* 0x000fe200078efcff */
[----:B------:R-:W-:Y:S01]  /*53c0*/  IMAD.MOV.U32 R8, RZ, RZ, RZ ;  /* 0x000000ffff087224 */ /* 0x000fe200078e00ff */
[----:B------:R-:W-:Y:S01]  /*53d0*/  ULDC UR4, c[0x0][0x600] ;  /* 0x0001800000047ab9 */ /* 0x000fe20000000800 */
[----:B------:R-:W-:Y:S01]  /*53e0*/  UMOV UR7, 0x1 ;  /* 0x0000000100077882 */ /* 0x000fe20000000000 */
[----:B------:R-:W-:-:S02]  /*53f0*/  UIADD3 UR4, UR4, -0x1, URZ ;  /* 0xffffffff04047890 */ /* 0x000fc4000fffe03f */
[----:B------:R-:W-:Y:S02]  /*5400*/  USHF.L.U32 UR5, UR7, UR5, URZ ;  /* 0x0000000507057299 */ /* 0x000fe4000800063f */
[----:B------:R-:W-:Y:S01]  /*5410*/  ULOP3.LUT UR6, URZ, UR6, URZ, 0x33, !UPT ;  /* 0x000000063f067292 */ /* 0x000fe2000f8e333f */
[----:B------:R-:W-:Y:S01]  /*5420*/  ULDC.64 UR30, c[0x0][0x198] ;  /* 0x00006600001e7ab9 */ /* 0x000fe20000000a00 */
[----:B0-----:R-:W-:-:S05]  /*5430*/  VIADD R3, R3, 0x7f ;  /* 0x0000007f03037836 */ /* 0x001fca0000000000 */
[----:B------:R-:W-:-:S04]  /*5440*/  SHF.R.S32.HI R4, RZ, 0x1f, R3 ;  /* 0x0000001fff047819 */ /* 0x000fc80000011403 */
[----:B------:R-:W-:Y:S01]  /*5450*/  LEA.HI R4, R4, R3, RZ, 0x7 ;  /* 0x0000000304047211 */ /* 0x000fe200078f38ff */
[C---:B-1----:R-:W-:Y:S02]  /*5460*/  IMAD.SHL.U32 R11, R12.reuse, 0x20, RZ ;  /* 0x000000200c0b7824 */ /* 0x042fe400078e00ff */
[----:B------:R-:W-:Y:S01]  /*5470*/  IMAD.SHL.U32 R12, R12, 0x800, RZ ;  /* 0x000008000c0c7824 */ /* 0x000fe200078e00ff */
[----:B------:R-:W-:Y:S01]  /*5480*/  SHF.R.S32.HI R9, RZ, 0x7, R4 ;  /* 0x00000007ff097819 */ /* 0x000fe20000011404 */
[----:B------:R-:W-:Y:S01]  /*5490*/  IMAD.MOV.U32 R3, RZ, RZ, 0x1 ;  /* 0x00000001ff037424 */ /* 0x000fe200078e00ff */
[----:B------:R-:W-:Y:S02]  /*54a0*/  LOP3.LUT R11, R11, 0x20, RZ, 0xc0, !PT ;  /* 0x000000200b0b7812 */ /* 0x000fe400078ec0ff */
[----:B------:R-:W-:Y:S01]  /*54b0*/  LOP3.LUT R12, R12, 0x800, RZ, 0xc0, !PT ;  /* 0x000008000c0c7812 */ /* 0x000fe200078ec0ff */
[----:B------:R-:W-:-:S07]  /*54c0*/  VIADD R13, R9, 0x1 ;  /* 0x00000001090d7836 */ /* 0x000fce0000000000 */
.L_x_113:
[----:B------:R-:W-:-:S03]  /*54d0*/  UMOV UR7, 0xffffffff ;  /* 0xffffffff00077882 */ /* 0x000fc60000000000 */
[----:B------:R-:W-:Y:S05]  /*54e0*/  BRA.DIV UR7, `(.L_x_103) ;  /* 0x0000000e07d87947 */ /* 0x000fea000b800000 */
[----:B------:R-:W-:-:S13]  /*54f0*/  ELECT P6, URZ, PT ;  /* 0x00000000003f782f */ /* 0x000fda00038c0000 */
.L_x_124:
[----:B------:R-:W0:Y:S01]  /*5500*/  LDC R4, c[0x0][0x28c] ;  /* 0x0000a300ff047b82 */ /* 0x000e220000000800 */
[----:B------:R-:W-:Y:S01]  /*5510*/  BSSY B1, `(.L_x_104) ;  /* 0x0000044000017945 */ /* 0x000fe20003800000 */
[----:B0-----:R-:W-:-:S13]  /*5520*/  ISETP.LT.OR P6, PT, R4, 0x1, !P6 ;  /* 0x000000010400780c */ /* 0x001fda00077c1670 */
[----:B------:R-:W-:Y:S05]  /*5530*/  @P6 BRA `(.L_x_105) ;  /* 0x0000000400046947 */ /* 0x000fea0003800000 */
[----:B------:R-:W-:Y:S02]  /*5540*/  IMAD.SHL.U32 R21, R21, 0x80, RZ ;  /* 0x0000008015157824 */ /* 0x000fe400078e00ff */
[----:B------:R-:W-:Y:S02]  /*5550*/  IMAD R20, R20, 0x40, R11 ;  /* 0x0000004014147824 */ /* 0x000fe400078e020b */
[----:B------:R-:W-:Y:S02]  /*5560*/  IMAD.MOV.U32 R24, RZ, RZ, RZ ;  /* 0x000000ffff187224 */ /* 0x000fe400078e00ff */
[----:B------:R-:W-:Y:S02]  /*5570*/  IMAD.MOV.U32 R4, RZ, RZ, R13 ;  /* 0x000000ffff047224 */ /* 0x000fe400078e000d */
[----:B------:R-:W-:Y:S02]  /*5580*/  IMAD.MOV.U32 R5, RZ, RZ, R3 ;  /* 0x000000ffff057224 */ /* 0x000fe400078e0003 */
[----:B------:R-:W-:-:S07]  /*5590*/  IMAD.MOV.U32 R7, RZ, RZ, R8 ;  /* 0x000000ffff077224 */ /* 0x000fce00078e0008 */
.L_x_108:
[----:B------:R-:W0:Y:S01]  /*55a0*/  S2R R15, SR_CgaCtaId ;  /* 0x00000000000f7919 */ /* 0x000e220000008800 */
[----:B------:R-:W-:Y:S02]  /*55b0*/  MOV R14, 0x400 ;  /* 0x00000400000e7802 */ /* 0x000fe40000000f00 */
[----:B------:R-:W-:Y:S02]  /*55c0*/  ISETP.NE.AND P1, PT, R0, RZ, PT ;  /* 0x000000ff0000720c */ /* 0x000fe40003f25270 */
[----:B0-----:R-:W-:Y:S02]  /*55d0*/  LEA R22, R15, R14, 0x18 ;  /* 0x0000000e0f167211 */ /* 0x001fe400078ec0ff */
[----:B------:R-:W-:-:S09]  /*55e0*/  SHF.L.U32 R14, R5, 0x1f, RZ ;  /* 0x0000001f050e7819 */ /* 0x000fd200000006ff */
[----:B------:R-:W0:Y:S01]  /*55f0*/  @!P1 LDC R15, c[0x0][0x500] ;  /* 0x00014000ff0f9b82 */ /* 0x000e220000000800 */
[----:B------:R-:W-:-:S04]  /*5600*/  IMAD R23, R7, 0x8, R22 ;  /* 0x0000000807177824 */ /* 0x000fc800078e0216 */
[----:B------:R-:W1:Y:S02]  /*5610*/  SYNCS.PHASECHK.TRANS64.TRYWAIT P0, [R23+URZ+0x20], R14 ;  /* 0x0000200e170075a7 */ /* 0x000e64000800017f */
[----:B-1----:R-:W-:Y:S05]  /*5620*/  @!P0 BRA `(.L_x_106) ;  /* 0x0000000c00a88947 */ /* 0x002fea0003800000 */
.L_x_125:
[----:B-1----:R-:W-:Y:S01]  /*5630*/  PRMT R14, R19, 0x9910, RZ ;  /* 0x00009910130e7816 */ /* 0x002fe200000000ff */
[----:B0-----:R0:W-:Y:S03]  /*5640*/  @!P1 SYNCS.ARRIVE.TRANS64 RZ, [R23+URZ], R15 ;  /* 0x0000000f17ff99a7 */ /* 0x0011e6000800003f */
[----:B------:R-:W-:-:S13]  /*5650*/  ISETP.NE.AND P0, PT, R14, 0x2, PT ;  /* 0x000000020e00780c */ /* 0x000fda0003f05270 */
[----:B0-----:R-:W-:Y:S05]  /*5660*/  @P0 BRA `(.L_x_107) ;  /* 0x0000000000040947 */ /* 0x001fea0003800000 */
[----:B------:R-:W-:Y:S01]  /*5670*/  BPT.TRAP 0x1 ;  /* 0x000000040000795c */ /* 0x000fe20000300000 */
.L_x_107:
[----:B------:R-:W-:Y:S01]  /*5680*/  IMAD R14, R7, 0x8000, R22 ;  /* 0x00008000070e7824 */ /* 0x000fe200078e0216 */
[----:B------:R-:W-:Y:S01]  /*5690*/  R2UR UR34, R24 ;  /* 0x00000000182272ca */ /* 0x000fe200000e0000 */
[----:B------:R-:W-:Y:S01]  /*56a0*/  VIADD R4, R4, 0xffffffff ;  /* 0xffffffff04047836 */ /* 0x000fe20000000000 */
[----:B------:R-:W-:Y:S01]  /*56b0*/  R2UR UR33, R23 ;  /* 0x00000000172172ca */ /* 0x000fe200000e0000 */
[----:B------:R-:W-:Y:S01]  /*56c0*/  UIADD3 UR14, UP0, UR30, 0xf0, URZ ;  /* 0x000000f01e0e7890 */ /* 0x000fe2000ff1e03f */
[----:B------:R-:W-:Y:S01]  /*56d0*/  R2UR UR24, R14 ;  /* 0x000000000e1872ca */ /* 0x000fe200000e0000 */
[----:B------:R-:W-:Y:S01]  /*56e0*/  IMAD R14, R7, 0x2000, R12 ;  /* 0x00002000070e7824 */ /* 0x000fe200078e020c */
[----:B------:R-:W-:Y:S01]  /*56f0*/  R2UR UR36, R6 ;  /* 0x00000000062472ca */ /* 0x000fe200000e0000 */
[----:B------:R-:W-:Y:S01]  /*5700*/  UIADD3 UR42, UP1, UR30, 0x1f0, URZ ;  /* 0x000001f01e2a7890 */ /* 0x000fe2000ff3e03f */
[----:B------:R-:W-:Y:S01]  /*5710*/  R2UR UR35, R21 ;  /* 0x00000000152372ca */ /* 0x000fe200000e0000 */
[----:B------:R-:W-:Y:S01]  /*5720*/  IMAD R14, R14, 0x2, R22 ;  /* 0x000000020e0e7824 */ /* 0x000fe200078e0216 */
[----:B------:R-:W-:Y:S01]  /*5730*/  R2UR UR19, R20 ;  /* 0x00000000141372ca */ /* 0x000fe200000e0000 */
[----:B------:R-:W-:Y:S01]  /*5740*/  UIADD3.X UR15, URZ, UR31, URZ, UP0, !UPT ;  /* 0x0000001f3f0f7290 */ /* 0x000fe200087fe43f */
[----:B------:R-:W-:Y:S01]  /*5750*/  ISETP.GT.AND P1, PT, R4, 0x1, PT ;  /* 0x000000010400780c */ /* 0x000fe20003f24270 */
[----:B------:R-:W-:Y:S01]  /*5760*/  UIADD3 UR26, UR34, 0x40, URZ ;  /* 0x00000040221a7890 */ /* 0x000fe2000fffe03f */
[----:B------:R-:W-:Y:S01]  /*5770*/  R2UR UR8, R14 ;  /* 0x000000000e0872ca */ /* 0x000fe200000e0000 */
[----:B------:R-:W-:Y:S01]  /*5780*/  UIADD3.X UR43, URZ, UR31, URZ, UP1, !UPT ;  /* 0x0000001f3f2b7290 */ /* 0x000fe20008ffe43f */
[----:B------:R-:W-:Y:S01]  /*5790*/  VIADD R7, R7, 0x1 ;  /* 0x0000000107077836 */ /* 0x000fe20000000000 */
[----:B------:R-:W-:Y:S01]  /*57a0*/  UIADD3 UR32, UR24, 0x100, URZ ;  /* 0x0000010018207890 */ /* 0x000fe2000fffe03f */
[----:B------:R-:W-:Y:S01]  /*57b0*/  VIADD R24, R24, 0x80 ;  /* 0x0000008018187836 */ /* 0x000fe20000000000 */
[----:B------:R-:W-:Y:S01]  /*57c0*/  UIADD3 UR24, UR24, 0x4100, URZ ;  /* 0x0000410018187890 */ /* 0x000fe2000fffe03f */
[----:B------:R-:W-:Y:S01]  /*57d0*/  UMOV UR22, 0x0 ;  /* 0x0000000000167882 */ /* 0x000fe20000000000 */
[----:B------:R-:W-:Y:S01]  /*57e0*/  UMOV UR23, 0x10000000 ;  /* 0x1000000000177882 */ /* 0x000fe20000000000 */
[----:B------:R-:W-:Y:S01]  /*57f0*/  ISETP.NE.AND P0, PT, R7, 0x4, PT ;  /* 0x000000040700780c */ /* 0x000fe20003f05270 */
[----:B------:R-:W-:Y:S01]  /*5800*/  UMOV UR25, UR33 ;  /* 0x0000002100197c82 */ /* 0x000fe20008000000 */
[----:B------:R-:W-:Y:S01]  /*5810*/  UMOV UR28, UR36 ;  /* 0x00000024001c7c82 */ /* 0x000fe20008000000 */
[----:B------:R-:W-:-:S02]  /*5820*/  UMOV UR27, UR35 ;  /* 0x00000023001b7c82 */ /* 0x000fc40008000000 */
[----:B------:R-:W-:Y:S01]  /*5830*/  UIADD3 UR16, UR8, 0x20100, URZ ;  /* 0x0002010008107890 */ /* 0x000fe2000fffe03f */
[----:B------:R0:W-:Y:S01]  /*5840*/  UTMALDG.3D [UR32], [UR14], desc[UR22] ;  /* 0x000016200e0075b4 */ /* 0x0001e20008011000 */
[----:B------:R-:W-:Y:S01]  /*5850*/  UIADD3 UR8, UR8, 0x22100, URZ ;  /* 0x0002210008087890 */ /* 0x000fe2000fffe03f */
[----:B------:R-:W-:Y:S01]  /*5860*/  SEL R14, RZ, 0x1, P0 ;  /* 0x00000001ff0e7807 */ /* 0x000fe20000000000 */
[----:B------:R-:W-:Y:S01]  /*5870*/  UMOV UR7, 0x30000 ;  /* 0x0003000000077882 */ /* 0x000fe20000000000 */
[----:B------:R-:W-:Y:S01]  /*5880*/  UMOV UR17, UR33 ;  /* 0x0000002100117c82 */ /* 0x000fe20008000000 */
[----:B------:R-:W-:Y:S01]  /*5890*/  UMOV UR18, UR34 ;  /* 0x0000002200127c82 */ /* 0x000fe20008000000 */
[----:B------:R-:W-:Y:S01]  /*58a0*/  UMOV UR20, UR36 ;  /* 0x0000002400147c82 */ /* 0x000fe20008000000 */
[----:B------:R-:W-:Y:S01]  /*58b0*/  UMOV UR9, UR33 ;  /* 0x0000002100097c82 */ /* 0x000fe20008000000 */
[----:B------:R-:W-:Y:S01]  /*58c0*/  UMOV UR11, UR19 ;  /* 0x00000013000b7c82 */ /* 0x000fe20008000000 */
[----:B------:R-:W-:Y:S01]  /*58d0*/  UMOV UR12, UR36 ;  /* 0x00000024000c7c82 */ /* 0x000fe20008000000 */
[----:B------:R0:W-:Y:S01]  /*58e0*/  UTMALDG.3D [UR24], [UR14], desc[UR22] ;  /* 0x000016180e0075b4 */ /* 0x0001e20008011000 */
[----:B------:R-:W-:Y:S01]  /*58f0*/  UMOV UR10, UR26 ;  /* 0x0000001a000a7c82 */ /* 0x000fe20008000000 */
[----:B------:R-:W-:-:S02]  /*5900*/  LOP3.LUT R5, R5, R14, RZ, 0x3c, !PT ;  /* 0x0000000e05057212 */ /* 0x000fc400078e3cff */
[----:B------:R-:W-:Y:S01]  /*5910*/  SEL R7, R7, RZ, P0 ;  /* 0x000000ff07077207 */ /* 0x000fe20000000000 */
[----:B------:R0:W-:Y:S01]  /*5920*/  UTMALDG.3D.MULTICAST [UR16], [UR42], UR7, desc[UR22] ;  /* 0x000016102a0073b4 */ /* 0x0001e20008011807 */
[----:B------:R0:W-:Y:S02]  /*5930*/  UTMALDG.3D.MULTICAST [UR8], [UR42], UR7, desc[UR22] ;  /* 0x000016082a0073b4 */ /* 0x0001e40008011807 */
[----:B0-----:R-:W-:Y:S05]  /*5940*/  @P1 BRA `(.L_x_108) ;  /* 0xfffffffc00141947 */ /* 0x001fea000383ffff */
.L_x_105:
[----:B------:R-:W-:Y:S05]  /*5950*/  BSYNC B1 ;  /* 0x0000000000017941 */ /* 0x000fea0003800000 */
.L_x_104:
[----:B------:R-:W-:Y:S01]  /*5960*/  LOP3.LUT P1, RZ, R10, 0xff, RZ, 0xc0, !PT ;  /* 0x000000ff0aff7812 */ /* 0x000fe2000782c0ff */
[----:B------:R-:W-:Y:S01]  /*5970*/  IMAD.IADD R8, R9, 0x1, R8 ;  /* 0x0000000109087824 */ /* 0x000fe200078e0208 */
[----:B------:R-:W-:Y:S01]  /*5980*/  IADD3 R16, P2, R16, UR38, RZ ;  /* 0x0000002610107c10 */ /* 0x000fe2000ff5e0ff */
[----:B------:R-:W-:Y:S01]  /*5990*/  ULDC.64 UR8, c[0x0][0x650] ;  /* 0x0001940000087ab9 */ /* 0x000fe20000000a00 */
[----:B------:R-:W-:Y:S01]  /*59a0*/  BSSY B1, `(.L_x_109) ;  /* 0x000006d000017945 */ /* 0x000fe20003800000 */
[----:B------:R-:W-:Y:S01]  /*59b0*/  IMAD.MOV.U32 R21, RZ, RZ, -0x1 ;  /* 0xffffffffff157424 */ /* 0x000fe200078e00ff */
[----:B------:R-:W-:Y:S01]  /*59c0*/  SHF.R.U32.HI R4, RZ, 0x2, R8 ;  /* 0x00000002ff047819 */ /* 0x000fe20000011608 */
[----:B------:R-:W-:Y:S01]  /*59d0*/  IMAD.MOV.U32 R20, RZ, RZ, -0x1 ;  /* 0xffffffffff147424 */ /* 0x000fe200078e00ff */
[----:B------:R-:W-:Y:S02]  /*59e0*/  ISETP.GT.U32.AND P0, PT, R8, 0x3, PT ;  /* 0x000000030800780c */ /* 0x000fe40003f04070 */
[----:B------:R-:W-:-:S02]  /*59f0*/  LOP3.LUT R4, R4, 0x1, RZ, 0xc0, !PT ;  /* 0x0000000104047812 */ /* 0x000fc400078ec0ff */
[----:B------:R-:W-:Y:S01]  /*5a00*/  ISETP.LT.U32.AND P0, PT, R9, 0x4, P0 ;  /* 0x000000040900780c */ /* 0x000fe20000701070 */
[----:B------:R-:W0:Y:S01]  /*5a10*/  @P1 S2R R6, SR_CgaCtaId ;  /* 0x0000000000061919 */ /* 0x000e220000008800 */
[----:B------:R-:W-:Y:S02]  /*5a20*/  @P1 MOV R5, 0x400 ;  /* 0x0000040000051802 */ /* 0x000fe40000000f00 */
[----:B------:R-:W-:Y:S02]  /*5a30*/  IADD3.X R17, R17, UR41, RZ, P2, !PT ;  /* 0x0000002911117c10 */ /* 0x000fe400097fe4ff */
[----:B------:R-:W-:Y:S02]  /*5a40*/  ISETP.GE.U32.AND P2, PT, R16, UR8, PT ;  /* 0x0000000810007c0c */ /* 0x000fe4000bf46070 */
[----:B------:R-:W-:Y:S02]  /*5a50*/  LOP3.LUT R8, R8, 0x3, RZ, 0xc0, !PT ;  /* 0x0000000308087812 */ /* 0x000fe400078ec0ff */
[----:B------:R-:W-:-:S02]  /*5a60*/  PRMT R10, RZ, 0x7610, R10 ;  /* 0x00007610ff0a7816 */ /* 0x000fc4000000000a */
[----:B0-----:R-:W-:Y:S01]  /*5a70*/  @P1 LEA R5, R6, R5, 0x18 ;  /* 0x0000000506051211 */ /* 0x001fe200078ec0ff */
[----:B------:R-:W-:-:S03]  /*5a80*/  IMAD.MOV.U32 R6, RZ, RZ, -0x1 ;  /* 0xffffffffff067424 */ /* 0x000fc600078e00ff */
[----:B------:R0:W-:Y:S01]  /*5a90*/  @P1 SYNCS.ARRIVE.TRANS64.A1T0 RZ, [R5+URZ+0x58], RZ ;  /* 0x000058ff05ff19a7 */ /* 0x0001e2000810003f */
[----:B------:R-:W-:Y:S02]  /*5aa0*/  ISETP.NE.U32.AND P1, PT, R4, 0x1, PT ;  /* 0x000000010400780c */ /* 0x000fe40003f25070 */
[----:B------:R-:W-:Y:S02]  /*5ab0*/  SEL R4, RZ, 0x1, !P0 ;  /* 0x00000001ff047807 */ /* 0x000fe40004000000 */
[----:B------:R-:W-:Y:S02]  /*5ac0*/  ISETP.GE.U32.AND.EX P0, PT, R17, UR9, PT, P2 ;  /* 0x0000000911007c0c */ /* 0x000fe4000bf06120 */
[----:B------:R-:W-:-:S04]  /*5ad0*/  ISETP.GT.U32.AND P1, PT, R9, 0x3, !P1 ;  /* 0x000000030900780c */ /* 0x000fc80004f24070 */
[----:B0-----:R-:W-:-:S04]  /*5ae0*/  SEL R5, RZ, 0x1, !P1 ;  /* 0x00000001ff057807 */ /* 0x001fc80004800000 */
[--C-:B------:R-:W-:Y:S02]  /*5af0*/  LOP3.LUT R3, R5, R3, R4.reuse, 0x96, !PT ;  /* 0x0000000305037212 */ /* 0x100fe400078e9604 */
[----:B------:R-:W-:Y:S01]  /*5b00*/  PRMT R4, RZ, 0x7610, R4 ;  /* 0x00007610ff047816 */ /* 0x000fe20000000004 */
[----:B------:R-:W-:Y:S06]  /*5b10*/  @P0 BRA `(.L_x_110) ;  /* 0x0000000400540947 */ /* 0x000fec0003800000 */
[----:B------:R-:W0:Y:S01]  /*5b20*/  S2R R15, SR_CTAID.X ;  /* 0x00000000000f7919 */ /* 0x000e220000002500 */
[----:B------:R-:W-:Y:S01]  /*5b30*/  ULDC.64 UR8, c[0x0][0x628] ;  /* 0x00018a0000087ab9 */ /* 0x000fe20000000a00 */
[----:B------:R-:W-:Y:S01]  /*5b40*/  ULDC UR10, c[0x0][0x630] ;  /* 0x00018c00000a7ab9 */ /* 0x000fe20000000800 */
[----:B------:R-:W-:Y:S01]  /*5b50*/  ISETP.NE.U32.AND P0, PT, RZ, UR8, PT ;  /* 0x00000008ff007c0c */ /* 0x000fe2000bf05070 */
[----:B------:R-:W1:Y:S01]  /*5b60*/  S2R R20, SR_CTAID.Y ;  /* 0x0000000000147919 */ /* 0x000e620000002600 */
[----:B------:R-:W-:Y:S01]  /*5b70*/  ULDC UR11, c[0x0][0x150] ;  /* 0x00005400000b7ab9 */ /* 0x000fe20000000800 */
[----:B------:R-:W-:Y:S01]  /*5b80*/  IMAD.MOV.U32 R4, RZ, RZ, R16 ;  /* 0x000000ffff047224 */ /* 0x000fe200078e0010 */
[----:B------:R-:W-:Y:S01]  /*5b90*/  ISETP.NE.AND.EX P0, PT, RZ, UR9, PT, P0 ;  /* 0x00000009ff007c0c */ /* 0x000fe2000bf05300 */
[----:B------:R-:W-:Y:S01]  /*5ba0*/  IMAD.MOV.U32 R5, RZ, RZ, R17 ;  /* 0x000000ffff057224 */ /* 0x000fe200078e0011 */
[----:B0-----:R-:W-:-:S11]  /*5bb0*/  I2FP.F32.U32 R22, R15 ;  /* 0x0000000f00167245 */ /* 0x001fd60000201000 */
[----:B------:R-:W-:Y:S05]  /*5bc0*/  @!P0 BRA `(.L_x_111) ;  /* 0x0000000000288947 */ /* 0x000fea0003800000 */
[----:B------:R-:W-:Y:S02]  /*5bd0*/  ULDC UR7, c[0x0][0x634] ;  /* 0x00018d0000077ab9 */ /* 0x000fe40000000800 */
[----:B------:R-:W-:-:S05]  /*5be0*/  IADD3 R5, P0, R16, UR7, RZ ;  /* 0x0000000710057c10 */ /* 0x000fca000ff1e0ff */
[----:B------:R-:W-:-:S04]  /*5bf0*/  IMAD.X R21, RZ, RZ, R17, P0 ;  /* 0x000000ffff157224 */ /* 0x000fc800000e0611 */
[----:B------:R-:W-:-:S04]  /*5c00*/  IMAD.WIDE.U32 R6, R21, UR8, RZ ;  /* 0x0000000815067c25 */ /* 0x000fc8000f8e00ff */
[----:B------:R-:W-:-:S04]  /*5c10*/  IMAD.WIDE.U32 R6, P0, R5, UR9, R6 ;  /* 0x0000000905067c25 */ /* 0x000fc8000f800006 */
[----:B------:R-:W-:-:S04]  /*5c20*/  IMAD.WIDE.U32 R4, R5, UR8, RZ ;  /* 0x0000000805047c25 */ /* 0x000fc8000f8e00ff */
[----:B------:R-:W-:Y:S01]  /*5c30*/  IMAD.MOV.U32 R4, RZ, RZ, R7 ;  /* 0x000000ffff047224 */ /* 0x000fe200078e0007 */
[----:B------:R-:W-:Y:S01]  /*5c40*/  IADD3 RZ, P1, R5, R6, RZ ;  /* 0x0000000605ff7210 */ /* 0x000fe20007f3e0ff */
[----:B------:R-:W-:-:S04]  /*5c50*/  IMAD.X R5, RZ, RZ, RZ, P0 ;  /* 0x000000ffff057224 */ /* 0x000fc800000e06ff */
[----:B------:R-:W-:-:S08]  /*5c60*/  IMAD.WIDE.U32.X R4, R21, UR9, R4, P1 ;  /* 0x0000000915047c25 */ /* 0x000fd000088e0404 */
.L_x_111:
[--C-:B------:R-:W-:Y:S01]  /*5c70*/  SHF.R.U64 R14, R4, UR10, R5.reuse ;  /* 0x0000000a040e7c19 */ /* 0x100fe20008001205 */
[----:B------:R-:W-:Y:S01]  /*5c80*/  FMUL R22, R22, UR11 ;  /* 0x0000000b16167c20 */ /* 0x000fe20008400000 */
[----:B------:R-:W-:Y:S01]  /*5c90*/  SHF.R.U32.HI R4, RZ, UR10, R5 ;  /* 0x0000000aff047c19 */ /* 0x000fe20008011605 */
[----:B------:R-:W0:Y:S01]  /*5ca0*/  LDC R6, c[0x0][0x144] ;  /* 0x00005100ff067b82 */ /* 0x000e220000000800 */
[----:B------:R-:W-:Y:S01]  /*5cb0*/  IADD3 R5, P0, RZ, -R14, RZ ;  /* 0x8000000eff057210 */ /* 0x000fe20007f1e0ff */
[----:B------:R-:W-:Y:S01]  /*5cc0*/  ULDC UR7, c[0x0][0x154] ;  /* 0x0000550000077ab9 */ /* 0x000fe20000000800 */
[----:B-1----:R-:W-:Y:S01]  /*5cd0*/  I2FP.F32.U32 R7, R20 ;  /* 0x0000001400077245 */ /* 0x002fe20000201000 */
[----:B------:R-:W1:Y:S01]  /*5ce0*/  F2I.U32.TRUNC.NTZ R22, R22 ;  /* 0x0000001600167305 */ /* 0x000e62000020f000 */
[----:B------:R-:W-:Y:S01]  /*5cf0*/  ULDC.64 UR8, c[0x0][0x620] ;  /* 0x0001880000087ab9 */ /* 0x000fe20000000a00 */
[----:B------:R-:W-:Y:S01]  /*5d00*/  IMAD.X R4, RZ, RZ, ~R4, P0 ;  /* 0x000000ffff047224 */ /* 0x000fe200000e0e04 */
[----:B------:R-:W-:Y:S01]  /*5d10*/  ISETP.NE.AND P2, PT, R2, 0x1, PT ;  /* 0x000000010200780c */ /* 0x000fe20003f45270 */
[----:B------:R-:W-:Y:S01]  /*5d20*/  FMUL R23, R7, UR7 ;  /* 0x0000000707177c20 */ /* 0x000fe20008400000 */
[----:B------:R-:W2:Y:S01]  /*5d30*/  LDC R25, c[0x0][0x148] ;  /* 0x00005200ff197b82 */ /* 0x000ea20000000800 */
[----:B------:R-:W-:Y:S01]  /*5d40*/  IMAD R4, R4, UR8, RZ ;  /* 0x0000000804047c24 */ /* 0x000fe2000f8e02ff */
[----:B------:R-:W-:-:S03]  /*5d50*/  ULDC UR7, c[0x0][0x618] ;  /* 0x0001860000077ab9 */ /* 0x000fc60000000800 */
[----:B------:R-:W3:Y:S01]  /*5d60*/  F2I.U32.TRUNC.NTZ R23, R23 ;  /* 0x0000001700177305 */ /* 0x000ee2000020f000 */
[C---:B------:R-:W-:Y:S02]  /*5d70*/  IMAD R7, R5.reuse, UR9, R4 ;  /* 0x0000000905077c24 */ /* 0x040fe4000f8e0204 */
[----:B------:R-:W-:Y:S01]  /*5d80*/  IMAD.WIDE.U32 R4, R5, UR8, R16 ;  /* 0x0000000805047c25 */ /* 0x000fe2000f8e0010 */
[----:B------:R-:W-:Y:S02]  /*5d90*/  ULDC.64 UR8, c[0x0][0x640] ;  /* 0x0001900000087ab9 */ /* 0x000fe40000000a00 */
[----:B------:R-:W-:Y:S01]  /*5da0*/  ISETP.NE.U32.AND P0, PT, RZ, UR8, PT ;  /* 0x00000008ff007c0c */ /* 0x000fe2000bf05070 */
[----:B------:R-:W-:Y:S02]  /*5db0*/  IMAD.IADD R5, R5, 0x1, R7 ;  /* 0x0000000105057824 */ /* 0x000fe400078e0207 */
[----:B-1----:R-:W-:Y:S01]  /*5dc0*/  IMAD.MOV R22, RZ, RZ, -R22 ;  /* 0x000000ffff167224 */ /* 0x002fe200078e0a16 */
[----:B------:R-:W-:-:S02]  /*5dd0*/  ISETP.NE.AND.EX P0, PT, RZ, UR9, PT, P0 ;  /* 0x00000009ff007c0c */ /* 0x000fc4000bf05300 */
[----:B------:R-:W-:Y:S01]  /*5de0*/  SHF.R.U64 R21, R4, UR7, R5 ;  /* 0x0000000704157c19 */ /* 0x000fe20008001205 */
[----:B0-----:R-:W-:Y:S01]  /*5df0*/  IMAD R15, R6, R22, R15 ;  /* 0x00000016060f7224 */ /* 0x001fe200078e020f */
[----:B------:R-:W-:Y:S01]  /*5e00*/  SHF.R.U32.HI R4, RZ, UR7, R5 ;  /* 0x00000007ff047c19 */ /* 0x000fe20008011605 */
[----:B------:R-:W-:Y:S01]  /*5e10*/  ULDC UR7, c[0x0][0x608] ;  /* 0x0001820000077ab9 */ /* 0x000fe20000000800 */
[----:B---3--:R-:W-:Y:S02]  /*5e20*/  IMAD.MOV R6, RZ, RZ, -R23 ;  /* 0x000000ffff067224 */ /* 0x008fe400078e0a17 */
[--C-:B------:R-:W-:Y:S02]  /*5e30*/  SHF.R.U64 R22, R21, UR7, R4.reuse ;  /* 0x0000000715167c19 */ /* 0x100fe40008001204 */
[----:B------:R-:W-:Y:S01]  /*5e40*/  SHF.R.U32.HI R5, RZ, UR7, R4 ;  /* 0x00000007ff057c19 */ /* 0x000fe20008011604 */
[----:B------:R-:W-:Y:S01]  /*5e50*/  ULDC UR7, c[0x0][0x658] ;  /* 0x0001960000077ab9 */ /* 0x000fe20000000800 */
[----:B--2---:R-:W-:-:S02]  /*5e60*/  @P2 IMAD R15, R25, R6, R20 ;  /* 0x00000006190f2224 */ /* 0x004fc400078e0214 */
[--C-:B------:R-:W-:Y:S02]  /*5e70*/  SHF.R.U64 R20, R22, UR7, R5.reuse ;  /* 0x0000000716147c19 */ /* 0x100fe40008001205 */
[----:B------:R-:W-:-:S03]  /*5e80*/  SHF.R.U32.HI R23, RZ, UR7, R5 ;  /* 0x00000007ff177c19 */ /* 0x000fc60008011605 */
[----:B------:R-:W-:Y:S02]  /*5e90*/  IMAD.MOV.U32 R6, RZ, RZ, R20 ;  /* 0x000000ffff067224 */ /* 0x000fe400078e0014 */
[----:B------:R-:W-:Y:S01]  /*5ea0*/  IMAD.MOV.U32 R5, RZ, RZ, R23 ;  /* 0x000000ffff057224 */ /* 0x000fe200078e0017 */
[----:B------:R-:W-:Y:S06]  /*5eb0*/  @!P0 BRA `(.L_x_112) ;  /* 0x00000000002c8947 */ /* 0x000fec0003800000 */
        /* <DEDUP_REMOVED lines=9> */
[----:B------:R-:W-:-:S04]  /*5f50*/  IMAD.WIDE.U32.X R4, R23, UR9, R4, P1 ;  /* 0x0000000917047c25 */ /* 0x000fc800088e0404 */
[----:B------:R-:W-:-:S07]  /*5f60*/  IMAD.MOV.U32 R6, RZ, RZ, R4 ;  /* 0x000000ffff067224 */ /* 0x000fce00078e0004 */
.L_x_112:
[----:B------:R-:W-:Y:S01]  /*5f70*/  ULDC UR7, c[0x0][0x648] ;  /* 0x0001920000077ab9 */ /* 0x000fe20000000800 */
[----:B------:R-:W-:Y:S01]  /*5f80*/  LOP3.LUT R4, R22, UR6, RZ, 0xc0, !PT ;  /* 0x0000000616047c12 */ /* 0x000fe2000f8ec0ff */
[----:B------:R-:W-:Y:S01]  /*5f90*/  ULDC UR8, c[0x0][0x610] ;  /* 0x0001840000087ab9 */ /* 0x000fe20000000800 */
[----:B------:R-:W-:Y:S01]  /*5fa0*/  SHF.R.U64 R5, R6, UR7, R5 ;  /* 0x0000000706057c19 */ /* 0x000fe20008001205 */
[----:B------:R-:W-:Y:S01]  /*5fb0*/  ULDC UR7, c[0x0][0x638] ;  /* 0x00018e0000077ab9 */ /* 0x000fe20000000800 */
[----:B------:R-:W-:-:S03]  /*5fc0*/  LOP3.LUT R21, R21, UR4, RZ, 0xc0, !PT ;  /* 0x0000000415157c12 */ /* 0x000fc6000f8ec0ff */
[----:B------:R-:W-:Y:S02]  /*5fd0*/  IMAD.MOV R7, RZ, RZ, -R5 ;  /* 0x000000ffff077224 */ /* 0x000fe400078e0a05 */
[----:B------:R-:W-:Y:S02]  /*5fe0*/  IMAD R4, R5, UR5, R4 ;  /* 0x0000000505047c24 */ /* 0x000fe4000f8e0204 */
[----:B------:R-:W-:Y:S01]  /*5ff0*/  IMAD R20, R7, UR7, R20 ;  /* 0x0000000707147c24 */ /* 0x000fe2000f8e0214 */
[----:B------:R-:W-:Y:S01]  /*6000*/  ULDC UR7, c[0x0][0x600] ;  /* 0x0001800000077ab9 */ /* 0x000fe20000000800 */
[----:B------:R-:W-:Y:S02]  /*6010*/  IMAD R15, R4, UR8, R15 ;  /* 0x00000008040f7c24 */ /* 0x000fe4000f8e020f */
[----:B------:R-:W-:Y:S02]  /*6020*/  IMAD R6, R20, UR7, R21 ;  /* 0x0000000714067c24 */ /* 0x000fe4000f8e0215 */
[----:B------:R-:W-:-:S03]  /*6030*/  IMAD.MOV.U32 R4, RZ, RZ, 0x1 ;  /* 0x00000001ff047424 */ /* 0x000fc600078e00ff */
[----:B------:R-:W-:Y:S02]  /*6040*/  SEL R20, R6, R15, !P2 ;  /* 0x0000000f06147207 */ /* 0x000fe40005000000 */
[----:B------:R-:W-:Y:S01]  /*6050*/  SEL R21, R15, R6, !P2 ;  /* 0x000000060f157207 */ /* 0x000fe20005000000 */
[----:B------:R-:W-:-:S07]  /*6060*/  IMAD.MOV.U32 R6, RZ, RZ, R14 ;  /* 0x000000ffff067224 */ /* 0x000fce00078e000e */
.L_x_110:
[----:B------:R-:W-:Y:S05]  /*6070*/  BSYNC B1 ;  /* 0x0000000000017941 */ /* 0x000fea0003800000 */
.L_x_109:
[----:B------:R-:W-:-:S13]  /*6080*/  LOP3.LUT P0, RZ, R4, 0xff, RZ, 0xc0, !PT ;  /* 0x000000ff04ff7812 */ /* 0x000fda000780c0ff */
[----:B------:R-:W-:Y:S05]  /*6090*/  @P0 BRA `(.L_x_113) ;  /* 0xfffffff4000c0947 */ /* 0x000fea000383ffff */
[----:B------:R-:W-:Y:S05]  /*60a0*/  BSYNC B0 ;  /* 0x0000000000007941 */ /* 0x000fea0003800000 */
.L_x_102:
[----:B------:R-:W-:-:S03]  /*60b0*/  UMOV UR7, 0xffffffff ;  /* 0xffffffff00077882 */ /* 0x000fc60000000000 */
[----:B------:R-:W-:Y:S05]  /*60c0*/  BRA.DIV UR7, `(.L_x_114) ;  /* 0x0000000607147947 */ /* 0x000fea000b800000 */
[----:B------:R-:W-:-:S13]  /*60d0*/  ELECT P6, URZ, PT ;  /* 0x00000000003f782f */ /* 0x000fda00038c0000 */
.L_x_128:
[----:B------:R-:W-:Y:S04]  /*60e0*/  BSSY B0, `(.L_x_115) ;  /* 0x000002b000007945 */ /* 0x000fe80003800000 */
[----:B------:R-:W-:Y:S05]  /*60f0*/  @!P6 BRA `(.L_x_116) ;  /* 0x0000000000a4e947 */ /* 0x000fea0003800000 */
[----:B------:R-:W-:-:S04]  /*6100*/  LOP3.LUT R18, R18, 0x2, RZ, 0xfc, !PT ;  /* 0x0000000212127812 */ /* 0x000fc800078efcff */
[----:B------:R-:W-:-:S13]  /*6110*/  ISETP.NE.AND P0, PT, R18, 0x3, PT ;  /* 0x000000031200780c */ /* 0x000fda0003f05270 */
[----:B------:R-:W-:Y:S05]  /*6120*/  @!P0 BRA `(.L_x_117) ;  /* 0x0000000000048947 */ /* 0x000fea0003800000 */
[----:B------:R-:W-:Y:S01]  /*6130*/  BPT.TRAP 0x1 ;  /* 0x000000040000795c */ /* 0x000fe20000300000 */
.L_x_117:
[----:B------:R-:W0:Y:S01]  /*6140*/  S2R R5, SR_CgaCtaId ;  /* 0x0000000000057919 */ /* 0x000e220000008800 */
[----:B------:R-:W-:Y:S02]  /*6150*/  MOV R0, 0x400 ;  /* 0x0000040000007802 */ /* 0x000fe40000000f00 */
[----:B------:R-:W-:Y:S02]  /*6160*/  SHF.L.U32 R2, R3, 0x1f, RZ ;  /* 0x0000001f03027819 */ /* 0x000fe400000006ff */
[----:B0-----:R-:W-:-:S05]  /*6170*/  LEA R5, R5, R0, 0x18 ;  /* 0x0000000005057211 */ /* 0x001fca00078ec0ff */
[----:B------:R-:W-:-:S04]  /*6180*/  VIADD R5, R5, 0x20 ;  /* 0x0000002005057836 */ /* 0x000fc80000000000 */
[C---:B------:R-:W-:Y:S02]  /*6190*/  IMAD R7, R8.reuse, 0x8, R5 ;  /* 0x0000000808077824 */ /* 0x040fe400078e0205 */
[----:B------:R-:W-:Y:S02]  /*61a0*/  VIADD R8, R8, 0x1 ;  /* 0x0000000108087836 */ /* 0x000fe40000000000 */
[----:B------:R-:W0:Y:S03]  /*61b0*/  SYNCS.PHASECHK.TRANS64.TRYWAIT P0, [R7+URZ], R2 ;  /* 0x00000002070075a7 */ /* 0x000e26000800017f */
[----:B------:R-:W-:-:S04]  /*61c0*/  ISETP.NE.AND P1, PT, R8, 0x4, PT ;  /* 0x000000040800780c */ /* 0x000fc80003f25270 */
[----:B------:R-:W-:Y:S02]  /*61d0*/  SEL R0, RZ, 0x1, P1 ;  /* 0x00000001ff007807 */ /* 0x000fe40000800000 */
[----:B------:R-:W-:Y:S02]  /*61e0*/  SEL R8, R8, RZ, P1 ;  /* 0x000000ff08087207 */ /* 0x000fe40000800000 */
[----:B------:R-:W-:-:S03]  /*61f0*/  LOP3.LUT R9, R3, R0, RZ, 0x3c, !PT ;  /* 0x0000000003097212 */ /* 0x000fc600078e3cff */
[----:B------:R-:W-:Y:S01]  /*6200*/  IMAD R6, R8, 0x8, R5 ;  /* 0x0000000808067824 */ /* 0x000fe200078e0205 */
[----:B------:R-:W-:Y:S01]  /*6210*/  SHF.L.U32 R3, R9, 0x1f, RZ ;  /* 0x0000001f09037819 */ /* 0x000fe200000006ff */
[----:B0-----:R-:W-:Y:S06]  /*6220*/  @!P0 BRA `(.L_x_118) ;  /* 0x0000000000dc8947 */ /* 0x001fec0003800000 */
.L_x_129:
[----:B------:R-:W1:Y:S01]  /*6230*/  SYNCS.PHASECHK.TRANS64.TRYWAIT P0, [R6+URZ], R3 ;  /* 0x00000003060075a7 */ /* 0x000e62000800017f */
[----:B------:R-:W-:-:S05]  /*6240*/  VIADD R0, R8, 0x1 ;  /* 0x0000000108007836 */ /* 0x000fca0000000000 */
[----:B------:R-:W-:-:S04]  /*6250*/  ISETP.NE.AND P1, PT, R0, 0x4, PT ;  /* 0x000000040000780c */ /* 0x000fc80003f25270 */
[----:B0-----:R-:W-:Y:S02]  /*6260*/  SEL R2, RZ, 0x1, P1 ;  /* 0x00000001ff027807 */ /* 0x001fe40000800000 */
[----:B------:R-:W-:Y:S02]  /*6270*/  SEL R0, R0, RZ, P1 ;  /* 0x000000ff00007207 */ /* 0x000fe40000800000 */
[----:B------:R-:W-:-:S03]  /*6280*/  LOP3.LUT R9, R9, R2, RZ, 0x3c, !PT ;  /* 0x0000000209097212 */ /* 0x000fc600078e3cff */
[----:B------:R-:W-:Y:S01]  /*6290*/  IMAD R7, R0, 0x8, R5 ;  /* 0x0000000800077824 */ /* 0x000fe200078e0205 */
[----:B------:R-:W-:Y:S01]  /*62a0*/  SHF.L.U32 R4, R9, 0x1f, RZ ;  /* 0x0000001f09047819 */ /* 0x000fe200000006ff */
[----:B-1----:R-:W-:Y:S06]  /*62b0*/  @!P0 BRA `(.L_x_119) ;  /* 0x0000000000cc8947 */ /* 0x002fec0003800000 */
.L_x_130:
[----:B------:R-:W1:Y:S01]  /*62c0*/  SYNCS.PHASECHK.TRANS64.TRYWAIT P0, [R7+URZ], R4 ;  /* 0x00000004070075a7 */ /* 0x000e62000800017f */
[----:B------:R-:W-:-:S05]  /*62d0*/  VIADD R0, R0, 0x1 ;  /* 0x0000000100007836 */ /* 0x000fca0000000000 */
[----:B------:R-:W-:-:S04]  /*62e0*/  ISETP.NE.AND P1, PT, R0, 0x4, PT ;  /* 0x000000040000780c */ /* 0x000fc80003f25270 */
[----:B------:R-:W-:Y:S02]  /*62f0*/  SEL R2, RZ, 0x1, P1 ;  /* 0x00000001ff027807 */ /* 0x000fe40000800000 */
[----:B------:R-:W-:Y:S02]  /*6300*/  SEL R0, R0, RZ, P1 ;  /* 0x000000ff00007207 */ /* 0x000fe40000800000 */
[----:B------:R-:W-:Y:S01]  /*6310*/  LOP3.LUT R2, R9, R2, RZ, 0x3c, !PT ;  /* 0x0000000209027212 */ /* 0x000fe200078e3cff */
[----:B-1----:R-:W-:Y:S06]  /*6320*/  @!P0 BRA `(.L_x_120) ;  /* 0x0000000000c48947 */ /* 0x002fec0003800000 */
.L_x_131:
[----:B------:R-:W-:Y:S01]  /*6330*/  IMAD R5, R0, 0x8, R5 ;  /* 0x0000000800057824 */ /* 0x000fe200078e0205 */
[----:B------:R-:W-:-:S07]  /*6340*/  SHF.L.U32 R0, R2, 0x1f, RZ ;  /* 0x0000001f02007819 */ /* 0x000fce00000006ff */
.L_x_121:
[----:B--2---:R2:W3:Y:S02]  /*6350*/  SYNCS.PHASECHK.TRANS64.TRYWAIT P0, [R5+URZ], R0 ;  /* 0x00000000050075a7 */ /* 0x0044e4000800017f */
[----:B---3--:R-:W-:Y:S05]  /*6360*/  @!P0 NANOSLEEP.SYNCS 0x989680 ;  /* 0x009896800000895d */ /* 0x008fea0003900000 */
[----:B------:R-:W3:Y:S02]  /*6370*/  @!P0 SYNCS.PHASECHK.TRANS64 P0, [R5+URZ], R0 ;  /* 0x00000000050085a7 */ /* 0x000ee4000800007f */
[----:B---3--:R-:W-:Y:S05]  /*6380*/  @!P0 BRA `(.L_x_121) ;  /* 0xfffffffc00f08947 */ /* 0x008fea000383ffff */
.L_x_116:
[----:B------:R-:W-:Y:S05]  /*6390*/  BSYNC B0 ;  /* 0x0000000000007941 */ /* 0x000fea0003800000 */
.L_x_115:
[----:B------:R-:W-:Y:S05]  /*63a0*/  EXIT ;  /* 0x000000000000794d */ /* 0x000fea0003800000 */
.L_x_21:
[----:B-1----:R1:W2:Y:S02]  /*63b0*/  SYNCS.PHASECHK.TRANS64.TRYWAIT P1, [R3+URZ], R0 ;  /* 0x00000000030075a7 */ /* 0x0022a4000802017f */
[----:B--2---:R-:W-:Y:S05]  /*63c0*/  @!P1 NANOSLEEP.SYNCS 0x989680 ;  /* 0x009896800000995d */ /* 0x004fea0003900000 */
[----:B------:R-:W2:Y:S02]  /*63d0*/  @!P1 SYNCS.PHASECHK.TRANS64 P1, [R3+URZ], R0 ;  /* 0x00000000030095a7 */ /* 0x000ea4000802007f */
[----:B--2---:R-:W-:Y:S05]  /*63e0*/  @!P1 BRA `(.L_x_21) ;  /* 0xfffffffc00f09947 */ /* 0x004fea000383ffff */
[----:B------:R-:W-:Y:S05]  /*63f0*/  BRA `(.L_x_20) ;  /* 0xffffffb000ec7947 */ /* 0x000fea000383ffff */
.L_x_26:
[----:B-1----:R1:W2:Y:S02]  /*6400*/  SYNCS.PHASECHK.TRANS64.TRYWAIT P1, [R5+URZ], R4 ;  /* 0x00000004050075a7 */ /* 0x0022a4000802017f */
[----:B--2---:R-:W-:Y:S05]  /*6410*/  @!P1 NANOSLEEP.SYNCS 0x989680 ;  /* 0x009896800000995d */ /* 0x004fea0003900000 */
[----:B------:R-:W2:Y:S02]  /*6420*/  @!P1 SYNCS.PHASECHK.TRANS64 P1, [R5+URZ], R4 ;  /* 0x00000004050095a7 */ /* 0x000ea4000802007f */
[----:B--2---:R-:W-:Y:S05]  /*6430*/  @!P1 BRA `(.L_x_26) ;  /* 0xfffffffc00f09947 */ /* 0x004fea000383ffff */
[----:B------:R-:W-:Y:S05]  /*6440*/  BRA `(.L_x_25) ;  /* 0xffffffb800387947 */ /* 0x000fea000383ffff */
.L_x_103:
[----:B------:R-:W-:Y:S01]  /*6450*/  BSSY B1, `(.L_x_122) ;  /* 0x0000006000017945 */ /* 0x000fe20003800000 */
[----:B------:R-:W-:-:S07]  /*6460*/  IMAD.MOV.U32 R15, RZ, RZ, -0x1 ;  /* 0xffffffffff0f7424 */ /* 0x000fce00078e00ff */
[----:B------:R-:W-:Y:S05]  /*6470*/  WARPSYNC.COLLECTIVE R15, `(.L_x_123) ;  /* 0x000000000f0c7348 */ /* 0x000fea0003c00000 */
[----:B------:R-:W-:Y:S02]  /*6480*/  ELECT P6, UR62, PT ;  /* 0x00000000003e782f */ /* 0x000fe400038c0000 */
[----:B------:R-:W-:Y:S01]  /*6490*/  MOV R14, UR62 ;  /* 0x0000003e000e7c02 */ /* 0x000fe20008000f00 */
[----:B------:R-:W-:Y:S10]  /*64a0*/  ENDCOLLECTIVE ;  /* 0x000000000000791b */ /* 0x000ff40003800000 */
.L_x_123:
[----:B------:R-:W-:Y:S05]  /*64b0*/  BSYNC B1 ;  /* 0x0000000000017941 */ /* 0x000fea0003800000 */
.L_x_122:
[----:B------:R-:W-:Y:S05]  /*64c0*/  BRA `(.L_x_124) ;  /* 0xfffffff0000c7947 */ /* 0x000fea000383ffff */
.L_x_106:
[----:B-1----:R1:W2:Y:S02]  /*64d0*/  SYNCS.PHASECHK.TRANS64.TRYWAIT P0, [R23+URZ+0x20], R14 ;  /* 0x0000200e170075a7 */ /* 0x0022a4000800017f */
[----:B--2---:R-:W-:Y:S05]  /*64e0*/  @!P0 NANOSLEEP.SYNCS 0x989680 ;  /* 0x009896800000895d */ /* 0x004fea0003900000 */
[----:B------:R-:W2:Y:S02]  /*64f0*/  @!P0 SYNCS.PHASECHK.TRANS64 P0, [R23+URZ+0x20], R14 ;  /* 0x0000200e170085a7 */ /* 0x000ea4000800007f */
[----:B--2---:R-:W-:Y:S05]  /*6500*/  @!P0 BRA `(.L_x_106) ;  /* 0xfffffffc00f08947 */ /* 0x004fea000383ffff */
[----:B------:R-:W-:Y:S05]  /*6510*/  BRA `(.L_x_125) ;  /* 0xfffffff000447947 */ /* 0x000fea000383ffff */
.L_x_114:
[----:B------:R-:W-:Y:S01]  /*6520*/  BSSY B0, `(.L_x_126) ;  /* 0x0000006000007945 */ /* 0x000fe20003800000 */
[----:B------:R-:W-:-:S07]  /*6530*/  IMAD.MOV.U32 R15, RZ, RZ, -0x1 ;  /* 0xffffffffff0f7424 */ /* 0x000fce00078e00ff */
[----:B------:R-:W-:Y:S05]  /*6540*/  WARPSYNC.COLLECTIVE R15, `(.L_x_127) ;  /* 0x000000000f0c7348 */ /* 0x000fea0003c00000 */
[----:B------:R-:W-:Y:S02]  /*6550*/  ELECT P6, UR62, PT ;  /* 0x00000000003e782f */ /* 0x000fe400038c0000 */
[----:B------:R-:W-:Y:S01]  /*6560*/  MOV R14, UR62 ;  /* 0x0000003e000e7c02 */ /* 0x000fe20008000f00 */
[----:B------:R-:W-:Y:S10]  /*6570*/  ENDCOLLECTIVE ;  /* 0x000000000000791b */ /* 0x000ff40003800000 */
.L_x_127:
[----:B------:R-:W-:Y:S05]  /*6580*/  BSYNC B0 ;  /* 0x0000000000007941 */ /* 0x000fea0003800000 */
.L_x_126:
[----:B------:R-:W-:Y:S05]  /*6590*/  BRA `(.L_x_128) ;  /* 0xfffffff800d07947 */ /* 0x000fea000383ffff */
.L_x_118:
[----:B0-----:R0:W1:Y:S02]  /*65a0*/  SYNCS.PHASECHK.TRANS64.TRYWAIT P0, [R7+URZ], R2 ;  /* 0x00000002070075a7 */ /* 0x001064000800017f */
[----:B-1----:R-:W-:Y:S05]  /*65b0*/  @!P0 NANOSLEEP.SYNCS 0x989680 ;  /* 0x009896800000895d */ /* 0x002fea0003900000 */
[----:B------:R-:W1:Y:S02]  /*65c0*/  @!P0 SYNCS.PHASECHK.TRANS64 P0, [R7+URZ], R2 ;  /* 0x00000002070085a7 */ /* 0x000e64000800007f */
[----:B-1----:R-:W-:Y:S05]  /*65d0*/  @!P0 BRA `(.L_x_118) ;  /* 0xfffffffc00f08947 */ /* 0x002fea000383ffff */
[----:B------:R-:W-:Y:S05]  /*65e0*/  BRA `(.L_x_129) ;  /* 0xfffffffc00107947 */ /* 0x000fea000383ffff */
.L_x_119:
[----:B0-----:R0:W1:Y:S02]  /*65f0*/  SYNCS.PHASECHK.TRANS64.TRYWAIT P0, [R6+URZ], R3 ;  /* 0x00000003060075a7 */ /* 0x001064000800017f */
[----:B-1----:R-:W-:Y:S05]  /*6600*/  @!P0 NANOSLEEP.SYNCS 0x989680 ;  /* 0x009896800000895d */ /* 0x002fea0003900000 */
[----:B------:R-:W1:Y:S02]  /*6610*/  @!P0 SYNCS.PHASECHK.TRANS64 P0, [R6+URZ], R3 ;  /* 0x00000003060085a7 */ /* 0x000e64000800007f */
[----:B-1----:R-:W-:Y:S05]  /*6620*/  @!P0 BRA `(.L_x_119) ;  /* 0xfffffffc00f08947 */ /* 0x002fea000383ffff */
[----:B------:R-:W-:Y:S05]  /*6630*/  BRA `(.L_x_130) ;  /* 0xfffffffc00207947 */ /* 0x000fea000383ffff */
.L_x_120:
[----:B-1----:R1:W2:Y:S02]  /*6640*/  SYNCS.PHASECHK.TRANS64.TRYWAIT P0, [R7+URZ], R4 ;  /* 0x00000004070075a7 */ /* 0x0022a4000800017f */
[----:B--2---:R-:W-:Y:S05]  /*6650*/  @!P0 NANOSLEEP.SYNCS 0x989680 ;  /* 0x009896800000895d */ /* 0x004fea0003900000 */
[----:B------:R-:W2:Y:S02]  /*6660*/  @!P0 SYNCS.PHASECHK.TRANS64 P0, [R7+URZ], R4 ;  /* 0x00000004070085a7 */ /* 0x000ea4000800007f */
[----:B--2---:R-:W-:Y:S05]  /*6670*/  @!P0 BRA `(.L_x_120) ;  /* 0xfffffffc00f08947 */ /* 0x004fea000383ffff */
[----:B------:R-:W-:Y:S05]  /*6680*/  BRA `(.L_x_131) ;  /* 0xfffffffc00287947 */ /* 0x000fea000383ffff */
.L_x_132:
[----:B------:R-:W-:-:S00]  /*6690*/  BRA `(.L_x_132) ;  /* 0xfffffffc00fc7947 */ /* 0x000fc0000383ffff */
[----:B------:R-:W-:-:S00]  /*66a0*/  NOP ;  /* 0x0000000000007918 */ /* 0x000fc00000000000 */
        /* <DEDUP_REMOVED lines=13> */
.L_x_133:


//--------------------- .nv.global.init           --------------------------
	.section	.nv.global.init,"aw",@progbits
.nv.global.init:
	.type		$str$22,@object
	.size		$str$22,($str$23 - $str$22)
$str$22:
        /*0000*/ 	.byte	0x6b, 0x5f, 0x74, 0x69, 0x6c, 0x65, 0x5f, 0x63, 0x6f, 0x75, 0x6e, 0x74, 0x20, 0x3e, 0x3d, 0x20
        /*0010*/ 	.byte	0x31, 0x00
	.type		$str$23,@object
	.size		$str$23,(__unnamed_1 - $str$23)
$str$23:
        /*0012*/ 	.byte	0x2f, 0x74, 0x6d, 0x70, 0x2f, 0x63, 0x75, 0x74, 0x6c, 0x61, 0x73, 0x73, 0x5f, 0x73, 0x77, 0x65
        /*0022*/ 	.byte	0x65, 0x70, 0x5f, 0x73, 0x72, 0x63, 0x2f, 0x69, 0x6e, 0x63, 0x6c, 0x75, 0x64, 0x65, 0x2f, 0x63
        /*0032*/ 	.byte	0x75, 0x74, 0x6c, 0x61, 0x73, 0x73, 0x2f, 0x67, 0x65, 0x6d, 0x6d, 0x2f, 0x63, 0x6f, 0x6c, 0x6c
        /*0042*/ 	.byte	0x65, 0x63, 0x74, 0x69, 0x76, 0x65, 0x2f, 0x73, 0x6d, 0x39, 0x30, 0x5f, 0x6d, 0x6d, 0x61, 0x5f
        /*0052*/ 	.byte	0x74, 0x6d, 0x61, 0x5f, 0x67, 0x6d, 0x6d, 0x61, 0x5f, 0x73, 0x73, 0x5f, 0x77, 0x61, 0x72, 0x70
        /*0062*/ 	.byte	0x73, 0x70, 0x65, 0x63, 0x69, 0x61, 0x6c, 0x69, 0x7a, 0x65, 0x64, 0x2e, 0x68, 0x70, 0x70, 0x00
	.type		__unnamed_1,@object
	.size		__unnamed_1,(.L_0 - __unnamed_1)
__unnamed_1:
        /*0072*/ 	.byte	0x76, 0x6f, 0x69, 0x64, 0x20, 0x63, 0x75, 0x74, 0x6c, 0x61, 0x73, 0x73, 0x3a, 0x3a, 0x67, 0x65
        /* <DEDUP_REMOVED lines=180> */
        /*0bc2*/ 	.byte	0x79, 0x5d, 0x00
.L_0:


//--------------------- .nv.shared._ZN7cutlass13device_kernelINS_4gemm6kernel13GemmUniversalIN4cute5tupleIJiiiiEEENS1_10collective13CollectiveMmaINS1_34MainloopSm90TmaGmmaWarpSpecializedILi4ENS5_IJNS4_1CILi2EEENSA_ILi1EEESC_EEENS1_35KernelTmaWarpSpecializedCooperativeEEENS5_IJNSA_ILi128EEENSA_ILi64EEESG_EEENS_6half_tENS5_IJlSC_lEEESJ_SK_NS4_8TiledMMAINS4_8MMA_AtomIJNS4_4SM904GMMA25MMA_64x64x16_F32F16F16_SSILNSO_5MajorE0ELSQ_0ELNSO_7ScaleInE1ELSR_1EEEEEENS4_6LayoutISD_NS5_IJSC_NSA_ILi0EEESV_EEEEENS5_IJNS4_10UnderscoreESY_SY_EEEEENS4_13SM90_TMA_LOADENS4_14ComposedLayoutINS4_7SwizzleILi3ELi4ELi3EEENS4_18smem_ptr_flag_bitsILi16EEENSU_INS5_IJNSA_ILi8EEESH_EEENS5_IJSH_SC_EEEEEEEvNS4_8identityENS4_23SM90_TMA_LOAD_MULTICASTES1B_vS1C_EENS_8epilogue10collective6detail29Sm90TmaWarpSpecializedAdapterINS1G_15DefaultEpilogueISJ_SK_SK_NS1F_6thread17LinearCombinationISJ_Li1EffLNS1K_9ScaleType4KindE0ELNS_15FloatRoundStyleE2ESJ_EENS1_15EpilogueDefaultEEEEEvvEEEEvNT_6ParamsE --------------------------
	.section	.nv.shared._ZN7cutlass13device_kernelINS_4gemm6kernel13GemmUniversalIN4cute5tupleIJiiiiEEENS1_10collective13CollectiveMmaINS1_34MainloopSm90TmaGmmaWarpSpecializedILi4ENS5_IJNS4_1CILi2EEENSA_ILi1EEESC_EEENS1_35KernelTmaWarpSpecializedCooperativeEEENS5_IJNSA_ILi128EEENSA_ILi64EEESG_EEENS_6half_tENS5_IJlSC_lEEESJ_SK_NS4_8TiledMMAINS4_8MMA_AtomIJNS4_4SM904GMMA25MMA_64x64x16_F32F16F16_SSILNSO_5MajorE0ELSQ_0ELNSO_7ScaleInE1ELSR_1EEEEEENS4_6LayoutISD_NS5_IJSC_NSA_ILi0EEESV_EEEEENS5_IJNS4_10UnderscoreESY_SY_EEEEENS4_13SM90_TMA_LOADENS4_14ComposedLayoutINS4_7SwizzleILi3ELi4ELi3EEENS4_18smem_ptr_flag_bitsILi16EEENSU_INS5_IJNSA_ILi8EEESH_EEENS5_IJSH_SC_EEEEEEEvNS4_8identityENS4_23SM90_TMA_LOAD_MULTICASTES1B_vS1C_EENS_8epilogue10collective6detail29Sm90TmaWarpSpecializedAdapterINS1G_15DefaultEpilogueISJ_SK_SK_NS1F_6thread17LinearCombinationISJ_Li1EffLNS1K_9ScaleType4KindE0ELNS_15FloatRoundStyleE2ESJ_EENS1_15EpilogueDefaultEEEEEvvEEEEvNT_6ParamsE,"aw",@nobits
	.sectionflags	@""
	.align	16
	.zero		1024


//--------------------- .nv.shared.reserved.0     --------------------------
	.section	.nv.shared.reserved.0,"aw",@nobits
	.weak		__nv_reservedSMEM_offset_0_alias
	.size		__nv_reservedSMEM_offset_0_alias, 0, 0
	.other		__nv_reservedSMEM_offset_0_alias,@"STO_CUDA_RESERVED_SHARED STV_DEFAULT"
__nv_reservedSMEM_offset_0_alias:
	.zero		0


//--------------------- .nv.global                --------------------------
	.section	.nv.global,"aw",@nobits
.nv.global:
	.type		_ZN40_INTERNAL_c2aebb32_4_k_cu_f9f62dac_303324cute1_E,@object
	.size		_ZN40_INTERNAL_c2aebb32_4_k_cu_f9f62dac_303324cute1_E,(_ZN40_INTERNAL_c2aebb32_4_k_cu_f9f62dac_303324cuda3std3__45__cpo6cbeginE - _ZN40_INTERNAL_c2aebb32_4_k_cu_f9f62dac_303324cute1_E)
_ZN40_INTERNAL_c2aebb32_4_k_cu_f9f62dac_303324cute1_E:
	.zero		1
	.type		_ZN40_INTERNAL_c2aebb32_4_k_cu_f9f62dac_303324cuda3std3__45__cpo6cbeginE,@object
	.size		_ZN40_INTERNAL_c2aebb32_4_k_cu_f9f62dac_303324cuda3std3__45__cpo6cbeginE,(_ZN40_INTERNAL_c2aebb32_4_k_cu_f9f62dac_303324cuda3std3__48in_placeE - _ZN40_INTERNAL_c2aebb32_4_k_cu_f9f62dac_303324cuda3std3__45__cpo6cbeginE)
_ZN40_INTERNAL_c2aebb32_4_k_cu_f9f62dac_303324cuda3std3__45__cpo6cbeginE:
	.zero		1
	.type		_ZN40_INTERNAL_c2aebb32_4_k_cu_f9f62dac_303324cuda3std3__48in_placeE,@object
	.size		_ZN40_INTERNAL_c2aebb32_4_k_cu_f9f62dac_303324cuda3std3__48in_placeE,(_ZN40_INTERNAL_c2aebb32_4_k_cu_f9f62dac_303324cuda3std6ranges3__45__cpo9iter_moveE - _ZN40_INTERNAL_c2aebb32_4_k_cu_f9f62dac_303324cuda3std3__48in_placeE)
_ZN40_INTERNAL_c2aebb32_4_k_cu_f9f62dac_303324cuda3std3__48in_placeE:
	.zero		1
	.type		_ZN40_INTERNAL_c2aebb32_4_k_cu_f9f62dac_303324cuda3std6ranges3__45__cpo9iter_moveE,@object
	.size		_ZN40_INTERNAL_c2aebb32_4_k_cu_f9f62dac_303324cuda3std6ranges3__45__cpo9iter_moveE,(_ZN40_INTERNAL_c2aebb32_4_k_cu_f9f62dac_303324cuda3std3__45__cpo5beginE - _ZN40_INTERNAL_c2aebb32_4_k_cu_f9f62dac_303324cuda3std6ranges3__45__cpo9iter_moveE)
_ZN40_INTERNAL_c2aebb32_4_k_cu_f9f62dac_303324cuda3std6ranges3__45__cpo9iter_moveE:
	.zero		1
	.type		_ZN40_INTERNAL_c2aebb32_4_k_cu_f9f62dac_303324cuda3std3__45__cpo5beginE,@object
	.size		_ZN40_INTERNAL_c2aebb32_4_k_cu_f9f62dac_303324cuda3std3__45__cpo5beginE,(_ZN40_INTERNAL_c2aebb32_4_k_cu_f9f62dac_303324cuda3std3__442_GLOBAL__N__c2aebb32_4_k_cu_f9f62dac_303326ignoreE - _ZN40_INTERNAL_c2aebb32_4_k_cu_f9f62dac_303324cuda3std3__45__cpo5beginE)
_ZN40_INTERNAL_c2aebb32_4_k_cu_f9f62dac_303324cuda3std3__45__cpo5beginE:
	.zero		1
	.type		_ZN40_INTERNAL_c2aebb32_4_k_cu_f9f62dac_303324cuda3std3__442_GLOBAL__N__c2aebb32_4_k_cu_f9f62dac_303326ignoreE,@object
	.size		_ZN40_INTERNAL_c2aebb32_4_k_cu_f9f62dac_303324cuda3std3__442_GLOBAL__N__c2aebb32_4_k_cu_f9f62dac_303326ignoreE,(_ZN40_INTERNAL_c2aebb32_4_k_cu_f9f62dac_303324cute7productE - _ZN40_INTERNAL_c2aebb32_4_k_cu_f9f62dac_303324cuda3std3__442_GLOBAL__N__c2aebb32_4_k_cu_f9f62dac_303326ignoreE)
_ZN40_INTERNAL_c2aebb32_4_k_cu_f9f62dac_303324cuda3std3__442_GLOBAL__N__c2aebb32_4_k_cu_f9f62dac_303326ignoreE:
	.zero		1
	.type		_ZN40_INTERNAL_c2aebb32_4_k_cu_f9f62dac_303324cute7productE,@object
	.size		_ZN40_INTERNAL_c2aebb32_4_k_cu_f9f62dac_303324cute7productE,(_ZN40_INTERNAL_c2aebb32_4_k_cu_f9f62dac_303324cuda3std3__45__cpo3endE - _ZN40_INTERNAL_c2aebb32_4_k_cu_f9f62dac_303324cute7productE)
_ZN40_INTERNAL_c2aebb32_4_k_cu_f9f62dac_303324cute7productE:
	.zero		1
	.type		_ZN40_INTERNAL_c2aebb32_4_k_cu_f9f62dac_303324cuda3std3__45__cpo3endE,@object
	.size		_ZN40_INTERNAL_c2aebb32_4_k_cu_f9f62dac_303324cuda3std3__45__cpo3endE,(_ZN40_INTERNAL_c2aebb32_4_k_cu_f9f62dac_303324cuda3std3__419piecewise_constructE - _ZN40_INTERNAL_c2aebb32_4_k_cu_f9f62dac_303324cuda3std3__45__cpo3endE)
_ZN40_INTERNAL_c2aebb32_4_k_cu_f9f62dac_303324cuda3std3__45__cpo3endE:
	.zero		1
	.type		_ZN40_INTERNAL_c2aebb32_4_k_cu_f9f62dac_303324cuda3std3__419piecewise_constructE,@object
	.size		_ZN40_INTERNAL_c2aebb32_4_k_cu_f9f62dac_303324cuda3std3__419piecewise_constructE,(_ZN40_INTERNAL_c2aebb32_4_k_cu_f9f62dac_303324cuda3std3__45__cpo4cendE - _ZN40_INTERNAL_c2aebb32_4_k_cu_f9f62dac_303324cuda3std3__419piecewise_constructE)
_ZN40_INTERNAL_c2aebb32_4_k_cu_f9f62dac_303324cuda3std3__419piecewise_constructE:
	.zero		1
	.type		_ZN40_INTERNAL_c2aebb32_4_k_cu_f9f62dac_303324cuda3std3__45__cpo4cendE,@object
	.size		_ZN40_INTERNAL_c2aebb32_4_k_cu_f9f62dac_303324cuda3std3__45__cpo4cendE,(_ZN40_INTERNAL_c2aebb32_4_k_cu_f9f62dac_303324cuda3std6ranges3__45__cpo4swapE - _ZN40_INTERNAL_c2aebb32_4_k_cu_f9f62dac_303324cuda3std3__45__cpo4cendE)
_ZN40_INTERNAL_c2aebb32_4_k_cu_f9f62dac_303324cuda3std3__45__cpo4cendE:
	.zero		1
	.type		_ZN40_INTERNAL_c2aebb32_4_k_cu_f9f62dac_303324cuda3std6ranges3__45__cpo4swapE,@object
	.size		_ZN40_INTERNAL_c2aebb32_4_k_cu_f9f62dac_303324cuda3std6ranges3__45__cpo4swapE,(.L_8 - _ZN40_INTERNAL_c2aebb32_4_k_cu_f9f62dac_303324cuda3std6ranges3__45__cpo4swapE)
_ZN40_INTERNAL_c2aebb32_4_k_cu_f9f62dac_303324cuda3std6ranges3__45__cpo4swapE:
	.zero		1
.L_8:


//--------------------- .nv.constant0._ZN7cutlass13device_kernelINS_4gemm6kernel13GemmUniversalIN4cute5tupleIJiiiiEEENS1_10collective13CollectiveMmaINS1_34MainloopSm90TmaGmmaWarpSpecializedILi4ENS5_IJNS4_1CILi2EEENSA_ILi1EEESC_EEENS1_35KernelTmaWarpSpecializedCooperativeEEENS5_IJNSA_ILi128EEENSA_ILi64EEESG_EEENS_6half_tENS5_IJlSC_lEEESJ_SK_NS4_8TiledMMAINS4_8MMA_AtomIJNS4_4SM904GMMA25MMA_64x64x16_F32F16F16_SSILNSO_5MajorE0ELSQ_0ELNSO_7ScaleInE1ELSR_1EEEEEENS4_6LayoutISD_NS5_IJSC_NSA_ILi0EEESV_EEEEENS5_IJNS4_10UnderscoreESY_SY_EEEEENS4_13SM90_TMA_LOADENS4_14ComposedLayoutINS4_7SwizzleILi3ELi4ELi3EEENS4_18smem_ptr_flag_bitsILi16EEENSU_INS5_IJNSA_ILi8EEESH_EEENS5_IJSH_SC_EEEEEEEvNS4_8identityENS4_23SM90_TMA_LOAD_MULTICASTES1B_vS1C_EENS_8epilogue10collective6detail29Sm90TmaWarpSpecializedAdapterINS1G_15DefaultEpilogueISJ_SK_SK_NS1F_6thread17LinearCombinationISJ_Li1EffLNS1K_9ScaleType4KindE0ELNS_15FloatRoundStyleE2ESJ_EENS1_15EpilogueDefaultEEEEEvvEEEEvNT_6ParamsE --------------------------
	.section	.nv.constant0._ZN7cutlass13device_kernelINS_4gemm6kernel13GemmUniversalIN4cute5tupleIJiiiiEEENS1_10collective13CollectiveMmaINS1_34MainloopSm90TmaGmmaWarpSpecializedILi4ENS5_IJNS4_1CILi2EEENSA_ILi1EEESC_EEENS1_35KernelTmaWarpSpecializedCooperativeEEENS5_IJNSA_ILi128EEENSA_ILi64EEESG_EEENS_6half_tENS5_IJlSC_lEEESJ_SK_NS4_8TiledMMAINS4_8MMA_AtomIJNS4_4SM904GMMA25MMA_64x64x16_F32F16F16_SSILNSO_5MajorE0ELSQ_0ELNSO_7ScaleInE1ELSR_1EEEEEENS4_6LayoutISD_NS5_IJSC_NSA_ILi0EEESV_EEEEENS5_IJNS4_10UnderscoreESY_SY_EEEEENS4_13SM90_TMA_LOADENS4_14ComposedLayoutINS4_7SwizzleILi3ELi4ELi3EEENS4_18smem_ptr_flag_bitsILi16EEENSU_INS5_IJNSA_ILi8EEESH_EEENS5_IJSH_SC_EEEEEEEvNS4_8identityENS4_23SM90_TMA_LOAD_MULTICASTES1B_vS1C_EENS_8epilogue10collective6detail29Sm90TmaWarpSpecializedAdapterINS1G_15DefaultEpilogueISJ_SK_SK_NS1F_6thread17LinearCombinationISJ_Li1EffLNS1K_9ScaleType4KindE0ELNS_15FloatRoundStyleE2ESJ_EENS1_15EpilogueDefaultEEEEEvvEEEEvNT_6ParamsE,"a",@progbits
	.sectionflags	@""
	.align	4
.nv.constant0._ZN7cutlass13device_kernelINS_4gemm6kernel13GemmUniversalIN4cute5tupleIJiiiiEEENS1_10collective13CollectiveMmaINS1_34MainloopSm90TmaGmmaWarpSpecializedILi4ENS5_IJNS4_1CILi2EEENSA_ILi1EEESC_EEENS1_35KernelTmaWarpSpecializedCooperativeEEENS5_IJNSA_ILi128EEENSA_ILi64EEESG_EEENS_6half_tENS5_IJlSC_lEEESJ_SK_NS4_8TiledMMAINS4_8MMA_AtomIJNS4_4SM904GMMA25MMA_64x64x16_F32F16F16_SSILNSO_5MajorE0ELSQ_0ELNSO_7ScaleInE1ELSR_1EEEEEENS4_6LayoutISD_NS5_IJSC_NSA_ILi0EEESV_EEEEENS5_IJNS4_10UnderscoreESY_SY_EEEEENS4_13SM90_TMA_LOADENS4_14ComposedLayoutINS4_7SwizzleILi3ELi4ELi3EEENS4_18smem_ptr_flag_bitsILi16EEENSU_INS5_IJNSA_ILi8EEESH_EEENS5_IJSH_SC_EEEEEEEvNS4_8identityENS4_23SM90_TMA_LOAD_MULTICASTES1B_vS1C_EENS_8epilogue10collective6detail29Sm90TmaWarpSpecializedAdapterINS1G_15DefaultEpilogueISJ_SK_SK_NS1F_6thread17LinearCombinationISJ_Li1EffLNS1K_9ScaleType4KindE0ELNS_15FloatRoundStyleE2ESJ_EENS1_15EpilogueDefaultEEEEEvvEEEEvNT_6ParamsE:
	.zero		1664


//--------------------- SYMBOLS --------------------------

	.type		.nv.reservedSmem.offset0,@object
	.size		.nv.reservedSmem.offset0,0x4
	.type		__assertfail,@function
